	.headerflags	@"EF_CUDA_TEXMODE_UNIFIED EF_CUDA_64BIT_ADDRESS EF_CUDA_SM86 EF_CUDA_VIRTUAL_SM(EF_CUDA_SM86)"
	.elftype	@"ET_EXEC"


//--------------------- .nv.info                  --------------------------
	.section	.nv.info,"",@"SHT_CUDA_INFO"
	.align	4


	//----- nvinfo : EIATTR_REGCOUNT
	.align		4
        /*0000*/ 	.byte	0x04, 0x2f
        /*0002*/ 	.short	(.L_1 - .L_0)
	.align		4
.L_0:
        /*0004*/ 	.word	index@(triton_mm)
        /*0008*/ 	.word	0x00000080


	//----- nvinfo : EIATTR_MAX_STACK_SIZE
	.align		4
.L_1:
        /*000c*/ 	.byte	0x04, 0x23
        /*000e*/ 	.short	(.L_3 - .L_2)
	.align		4
.L_2:
        /*0010*/ 	.word	index@(triton_mm)
        /*0014*/ 	.word	0x00000000


	//----- nvinfo : EIATTR_MIN_STACK_SIZE
	.align		4
.L_3:
        /*0018*/ 	.byte	0x04, 0x12
        /*001a*/ 	.short	(.L_5 - .L_4)
	.align		4
.L_4:
        /*001c*/ 	.word	index@(triton_mm)
        /*0020*/ 	.word	0x00000000


	//----- nvinfo : EIATTR_FRAME_SIZE
	.align		4
.L_5:
        /*0024*/ 	.byte	0x04, 0x11
        /*0026*/ 	.short	(.L_7 - .L_6)
	.align		4
.L_6:
        /*0028*/ 	.word	index@(triton_mm)
        /*002c*/ 	.word	0x00000000
.L_7:


//--------------------- .nv.info.triton_mm        --------------------------
	.section	.nv.info.triton_mm,"",@"SHT_CUDA_INFO"
	.align	4


	//----- nvinfo : EIATTR_CUDA_API_VERSION
	.align		4
        /*0000*/ 	.byte	0x04, 0x37
        /*0002*/ 	.short	(.L_9 - .L_8)
.L_8:
        /*0004*/ 	.word	0x0000007b


	//----- nvinfo : EIATTR_SW2861232_WAR
	.align		4
.L_9:
        /*0008*/ 	.byte	0x01, 0x35
	.zero		2


	//----- nvinfo : EIATTR_PARAM_CBANK
	.align		4
        /*000c*/ 	.byte	0x04, 0x0a
        /*000e*/ 	.short	(.L_11 - .L_10)
	.align		4
.L_10:
        /*0010*/ 	.word	index@(.nv.constant0.triton_mm)
        /*0014*/ 	.short	0x0160
        /*0016*/ 	.short	0x001c


	//----- nvinfo : EIATTR_CBANK_PARAM_SIZE
	.align		4
.L_11:
        /*0018*/ 	.byte	0x03, 0x19
        /*001a*/ 	.short	0x001c


	//----- nvinfo : EIATTR_KPARAM_INFO
	.align		4
        /*001c*/ 	.byte	0x04, 0x17
        /*001e*/ 	.short	(.L_13 - .L_12)
.L_12:
        /*0020*/ 	.word	0x00000000
        /*0024*/ 	.short	0x0003
        /*0026*/ 	.short	0x0018
        /*0028*/ 	.byte	0x00, 0xf0, 0x11, 0x00


	//----- nvinfo : EIATTR_KPARAM_INFO
	.align		4
.L_13:
        /*002c*/ 	.byte	0x04, 0x17
        /*002e*/ 	.short	(.L_15 - .L_14)
.L_14:
        /*0030*/ 	.word	0x00000000
        /*0034*/ 	.short	0x0002
        /*0036*/ 	.short	0x0010
        /*0038*/ 	.byte	0x00, 0xf0, 0x21, 0x00


	//----- nvinfo : EIATTR_KPARAM_INFO
	.align		4
.L_15:
        /*003c*/ 	.byte	0x04, 0x17
        /*003e*/ 	.short	(.L_17 - .L_16)
.L_16:
        /*0040*/ 	.word	0x00000000
        /*0044*/ 	.short	0x0001
        /*0046*/ 	.short	0x0008
        /*0048*/ 	.byte	0x00, 0xf0, 0x21, 0x00


	//----- nvinfo : EIATTR_KPARAM_INFO
	.align		4
.L_17:
        /*004c*/ 	.byte	0x04, 0x17
        /*004e*/ 	.short	(.L_19 - .L_18)
.L_18:
        /*0050*/ 	.word	0x00000000
        /*0054*/ 	.short	0x0000
        /*0056*/ 	.short	0x0000
        /*0058*/ 	.byte	0x00, 0xf0, 0x21, 0x00


	//----- nvinfo : EIATTR_MAXREG_COUNT
	.align		4
.L_19:
        /*005c*/ 	.byte	0x03, 0x1b
        /*005e*/ 	.short	0x00ff


	//----- nvinfo : EIATTR_EXIT_INSTR_OFFSETS
	.align		4
        /*0060*/ 	.byte	0x04, 0x1c
        /*0062*/ 	.short	(.L_21 - .L_20)


	//   ....[0]....
.L_20:
        /*0064*/ 	.word	0x00000040


	//   ....[1]....
        /*0068*/ 	.word	0x0000bde0


	//   ....[2]....
        /*006c*/ 	.word	0x0000be30


	//----- nvinfo : EIATTR_MAX_THREADS
	.align		4
.L_21:
        /*0070*/ 	.byte	0x04, 0x05
        /*0072*/ 	.short	(.L_23 - .L_22)
.L_22:
        /*0074*/ 	.word	0x00000080
        /*0078*/ 	.word	0x00000001
        /*007c*/ 	.word	0x00000001
.L_23:


//--------------------- .nv.rel.action            --------------------------
	.section	.nv.rel.action,"",@"SHT_CUDA_RELOCINFO"
	.align	8
	.sectionentsize	8
        /*0000*/ 	.byte	0x73, 0x00, 0x00, 0x00, 0x00, 0x00, 0x00, 0x00, 0x00, 0x00, 0x00, 0x11, 0x25, 0x00, 0x05, 0x36


//--------------------- .nv.constant0.triton_mm   --------------------------
	.section	.nv.constant0.triton_mm,"a",@progbits
	.align	4
.nv.constant0.triton_mm:
	.zero		380


//--------------------- .text.triton_mm           --------------------------
	.section	.text.triton_mm,"ax",@progbits
	.sectionflags	@"SHF_BARRIERS=1"
	.sectioninfo	@"SHI_REGISTERS=128"
	.align	128
        .global         triton_mm
        .type           triton_mm,@function
        .size           triton_mm,(.L_x_3 - triton_mm)
        .other          triton_mm,@"STO_CUDA_ENTRY STV_DEFAULT"
triton_mm:
.text.triton_mm:
[----:B------:R-:W-:-:S02]  /*0000*/  MOV R1, c[0x0][0x28] ;  /* 0x00000a0000017a02 */ /* 0x000fc40000000f00 */
[----:B------:R-:W-:-:S05]  /*0010*/  MOV R2, c[0x0][0x178] ;  /* 0x00005e0000027a02 */ /* 0x000fca0000000f00 */
[----:B------:R-:W-:-:S05]  /*0020*/  IMAD R0, R2, 0x2260, RZ ;  /* 0x0000226002007824 */ /* 0x000fca00078e02ff */
[----:B------:R-:W-:-:S13]  /*0030*/  ISETP.NE.AND P0, PT, R0, RZ, PT ;  /* 0x000000ff0000720c */ /* 0x000fda0003f05270 */
[----:B------:R-:W-:Y:S05]  /*0040*/  @!P0 EXIT ;  /* 0x000000000000894d */ /* 0x000fea0003800000 */
[----:B------:R-:W1:Y:S01]  /*0050*/  S2R R7, SR_CTAID.X ;  /* 0x0000000000077919 */ /* 0x000e620000002500 */
[----:B------:R-:W-:Y:S01]  /*0060*/  IMAD R2, R2, 0x32, RZ ;  /* 0x0000003202027824 */ /* 0x000fe200078e02ff */
[----:B------:R-:W-:Y:S01]  /*0070*/  MOV R93, 0x4 ;  /* 0x00000004005d7802 */ /* 0x000fe20000000f00 */
[----:B------:R-:W-:Y:S01]  /*0080*/  ULDC.64 UR4, c[0x0][0x118] ;  /* 0x0000460000047ab9 */ /* 0x000fe20000000a00 */
[----:B------:R-:W2:Y:S01]  /*0090*/  S2R R15, SR_TID.X ;  /* 0x00000000000f7919 */ /* 0x000ea20000002100 */
[----:B------:R-:W-:Y:S01]  /*00a0*/  UMOV UR6, URZ ;  /* 0x0000003f00067c82 */ /* 0x000fe20008000000 */
[----:B------:R-:W-:Y:S01]  /*00b0*/  IADD3 R0, R2, 0x3f, RZ ;  /* 0x0000003f02007810 */ /* 0x000fe20007ffe0ff */
[----:B------:R-:W-:Y:S02]  /*00c0*/  UMOV UR7, URZ ;  /* 0x0000003f00077c82 */ /* 0x000fe40008000000 */
[----:B------:R-:W-:Y:S01]  /*00d0*/  UMOV UR8, 0x20000 ;  /* 0x0002000000087882 */ /* 0x000fe20000000000 */
[----:B------:R-:W-:Y:S01]  /*00e0*/  SHF.R.S32.HI R3, RZ, 0x1f, R0 ;  /* 0x0000001fff037819 */ /* 0x000fe20000011400 */
[----:B------:R-:W-:-:S03]  /*00f0*/  UPLOP3.LUT UP0, UPT, UPT, UPT, UPT, 0x80, 0x0 ;  /* 0x000000000000789c */ /* 0x000fc60003f0f070 */
[----:B------:R-:W-:Y:S01]  /*0100*/  LEA.HI R3, R3, R0, RZ, 0x6 ;  /* 0x0000000003037211 */ /* 0x000fe200078f30ff */
[C---:B-1----:R-:W-:Y:S01]  /*0110*/  IMAD.HI R4, R7.reuse, 0x2aaaaaab, RZ ;  /* 0x2aaaaaab07047827 */ /* 0x042fe200078e02ff */
[----:B------:R-:W-:Y:S02]  /*0120*/  IABS R14, R7 ;  /* 0x00000007000e7213 */ /* 0x000fe40000000000 */
[----:B------:R-:W-:Y:S02]  /*0130*/  ISETP.GE.AND P1, PT, R7, RZ, PT ;  /* 0x000000ff0700720c */ /* 0x000fe40003f26270 */
[----:B------:R-:W-:-:S04]  /*0140*/  SHF.R.U32.HI R5, RZ, 0x1f, R4 ;  /* 0x0000001fff057819 */ /* 0x000fc80000011604 */
[----:B------:R-:W-:-:S04]  /*0150*/  LEA.HI.SX32 R6, R4, R5, 0x1d ;  /* 0x0000000504067211 */ /* 0x000fc800078feaff */
[----:B------:R-:W-:-:S04]  /*0160*/  SHF.L.U32 R0, R6, 0x3, RZ ;  /* 0x0000000306007819 */ /* 0x000fc800000006ff */
[----:B------:R-:W-:-:S04]  /*0170*/  LEA.HI.SX32 R3, R3, -R0, 0x1a ;  /* 0x8000000003037211 */ /* 0x000fc800078fd2ff */
[----:B------:R-:W-:-:S04]  /*0180*/  IMNMX R8, R3, 0x8, PT ;  /* 0x0000000803087817 */ /* 0x000fc80003800200 */
[-C--:B------:R-:W-:Y:S02]  /*0190*/  IABS R12, R8.reuse ;  /* 0x00000008000c7213 */ /* 0x080fe40000000000 */
[----:B------:R-:W-:Y:S02]  /*01a0*/  IABS R10, R8 ;  /* 0x00000008000a7213 */ /* 0x000fe40000000000 */
[----:B------:R-:W1:Y:S02]  /*01b0*/  I2F.RP R3, R12 ;  /* 0x0000000c00037306 */ /* 0x000e640000209400 */
[----:B------:R-:W-:-:S06]  /*01c0*/  IADD3 R16, RZ, -R10, RZ ;  /* 0x8000000aff107210 */ /* 0x000fcc0007ffe0ff */
[----:B-1----:R-:W1:Y:S02]  /*01d0*/  MUFU.RCP R3, R3 ;  /* 0x0000000300037308 */ /* 0x002e640000001000 */
[----:B-1----:R-:W-:-:S06]  /*01e0*/  IADD3 R4, R3, 0xffffffe, RZ ;  /* 0x0ffffffe03047810 */ /* 0x002fcc0007ffe0ff */
[----:B------:R1:W3:Y:S02]  /*01f0*/  F2I.FTZ.U32.TRUNC.NTZ R5, R4 ;  /* 0x0000000400057305 */ /* 0x0002e4000021f000 */
[----:B-1----:R-:W-:Y:S02]  /*0200*/  MOV R4, RZ ;  /* 0x000000ff00047202 */ /* 0x002fe40000000f00 */
[----:B---3--:R-:W-:-:S05]  /*0210*/  IADD3 R9, RZ, -R5, RZ ;  /* 0x80000005ff097210 */ /* 0x008fca0007ffe0ff */
[----:B------:R-:W-:-:S04]  /*0220*/  IMAD R9, R9, R12, RZ ;  /* 0x0000000c09097224 */ /* 0x000fc800078e02ff */
[----:B------:R-:W-:Y:S01]  /*0230*/  IMAD.HI.U32 R5, R5, R9, R4 ;  /* 0x0000000905057227 */ /* 0x000fe200078e0004 */
[----:B------:R-:W-:-:S03]  /*0240*/  IABS R4, R2 ;  /* 0x0000000200047213 */ /* 0x000fc60000000000 */
[----:B------:R-:W-:Y:S01]  /*0250*/  IMAD R9, R6, -0x30, R7 ;  /* 0xffffffd006097824 */ /* 0x000fe200078e0207 */
[----:B------:R-:W1:Y:S01]  /*0260*/  I2F.RP R10, R4 ;  /* 0x00000004000a7306 */ /* 0x000e620000209400 */
[----:B------:R-:W-:-:S04]  /*0270*/  IMAD.HI.U32 R3, R5, R14, RZ ;  /* 0x0000000e05037227 */ /* 0x000fc800078e00ff */
[----:B------:R-:W-:Y:S01]  /*0280*/  IMAD R3, R3, R16, R14 ;  /* 0x0000001003037224 */ /* 0x000fe200078e020e */
[----:B------:R-:W-:-:S04]  /*0290*/  IABS R14, R9 ;  /* 0x00000009000e7213 */ /* 0x000fc80000000000 */
[----:B------:R-:W-:Y:S01]  /*02a0*/  ISETP.GT.U32.AND P0, PT, R12, R3, PT ;  /* 0x000000030c00720c */ /* 0x000fe20003f04070 */
[----:B------:R-:W-:-:S04]  /*02b0*/  IMAD.HI.U32 R5, R5, R14, RZ ;  /* 0x0000000e05057227 */ /* 0x000fc800078e00ff */
[----:B------:R-:W-:Y:S01]  /*02c0*/  IMAD R11, R5, R16, R14 ;  /* 0x00000010050b7224 */ /* 0x000fe200078e020e */
[----:B-1----:R-:W1:Y:S04]  /*02d0*/  MUFU.RCP R10, R10 ;  /* 0x0000000a000a7308 */ /* 0x002e680000001000 */
[----:B------:R-:W-:-:S03]  /*02e0*/  ISETP.GT.U32.AND P2, PT, R12, R11, PT ;  /* 0x0000000b0c00720c */ /* 0x000fc60003f44070 */
[----:B------:R-:W-:-:S04]  /*02f0*/  @!P0 IADD3 R3, R3, -R12, RZ ;  /* 0x8000000c03038210 */ /* 0x000fc80007ffe0ff */
[----:B------:R-:W-:Y:S02]  /*0300*/  ISETP.GT.U32.AND P0, PT, R12, R3, PT ;  /* 0x000000030c00720c */ /* 0x000fe40003f04070 */
[----:B-1----:R-:W-:Y:S02]  /*0310*/  IADD3 R6, R10, 0xffffffe, RZ ;  /* 0x0ffffffe0a067810 */ /* 0x002fe40007ffe0ff */
[----:B------:R-:W-:Y:S02]  /*0320*/  LOP3.LUT R10, RZ, R8, RZ, 0x33, !PT ;  /* 0x00000008ff0a7212 */ /* 0x000fe400078e33ff */
[----:B------:R2:W1:Y:S01]  /*0330*/  F2I.FTZ.U32.TRUNC.NTZ R7, R6 ;  /* 0x0000000600077305 */ /* 0x000462000021f000 */
[----:B------:R-:W-:Y:S02]  /*0340*/  @!P2 IADD3 R11, R11, -R12, RZ ;  /* 0x8000000c0b0ba210 */ /* 0x000fe40007ffe0ff */
[----:B------:R-:W-:-:S04]  /*0350*/  @!P2 IADD3 R5, R5, 0x1, RZ ;  /* 0x000000010505a810 */ /* 0x000fc80007ffe0ff */
[----:B------:R-:W-:Y:S02]  /*0360*/  @!P0 IADD3 R3, R3, -R12, RZ ;  /* 0x8000000c03038210 */ /* 0x000fe40007ffe0ff */
[----:B------:R-:W-:Y:S02]  /*0370*/  ISETP.NE.AND P0, PT, R8, RZ, PT ;  /* 0x000000ff0800720c */ /* 0x000fe40003f05270 */
[----:B------:R-:W-:Y:S02]  /*0380*/  @!P1 IADD3 R3, -R3, RZ, RZ ;  /* 0x000000ff03039210 */ /* 0x000fe40007ffe1ff */
[----:B--2---:R-:W-:Y:S02]  /*0390*/  SHF.R.U32.HI R6, RZ, 0x5, R15 ;  /* 0x00000005ff067819 */ /* 0x004fe4000001160f */
[----:B------:R-:W-:Y:S02]  /*03a0*/  SEL R3, R10, R3, !P0 ;  /* 0x000000030a037207 */ /* 0x000fe40004000000 */
[----:B------:R-:W-:-:S02]  /*03b0*/  LOP3.LUT R8, R9, R8, RZ, 0x3c, !PT ;  /* 0x0000000809087212 */ /* 0x000fc400078e3cff */
[----:B------:R-:W-:Y:S02]  /*03c0*/  IADD3 R14, R0, R3, RZ ;  /* 0x00000003000e7210 */ /* 0x000fe40007ffe0ff */
[----:B-1----:R-:W-:Y:S02]  /*03d0*/  IADD3 R13, RZ, -R7, RZ ;  /* 0x80000007ff0d7210 */ /* 0x002fe40007ffe0ff */
[----:B------:R-:W-:Y:S02]  /*03e0*/  SGXT.U32 R3, R6, 0x2 ;  /* 0x000000020603781a */ /* 0x000fe40000000000 */
[----:B------:R-:W-:Y:S01]  /*03f0*/  SHF.L.U32 R14, R14, 0x6, RZ ;  /* 0x000000060e0e7819 */ /* 0x000fe200000006ff */
[----:B------:R-:W-:Y:S01]  /*0400*/  IMAD R9, R13, R4, RZ ;  /* 0x000000040d097224 */ /* 0x000fe200078e02ff */
[----:B------:R-:W-:Y:S02]  /*0410*/  MOV R6, RZ ;  /* 0x000000ff00067202 */ /* 0x000fe40000000f00 */
[----:B------:R-:W-:-:S02]  /*0420*/  LOP3.LUT R13, R14, R3, RZ, 0xfc, !PT ;  /* 0x000000030e0d7212 */ /* 0x000fc400078efcff */
[----:B------:R-:W-:Y:S01]  /*0430*/  IABS R0, R2 ;  /* 0x0000000200007213 */ /* 0x000fe20000000000 */
[----:B------:R-:W-:Y:S01]  /*0440*/  IMAD.HI.U32 R6, R7, R9, R6 ;  /* 0x0000000907067227 */ /* 0x000fe200078e0006 */
[----:B------:R-:W-:Y:S02]  /*0450*/  IABS R7, R13 ;  /* 0x0000000d00077213 */ /* 0x000fe40000000000 */
[----:B------:R-:W-:Y:S02]  /*0460*/  ISETP.GE.U32.AND P1, PT, R11, R12, PT ;  /* 0x0000000c0b00720c */ /* 0x000fe40003f26070 */
[----:B------:R-:W-:Y:S02]  /*0470*/  LOP3.LUT R12, R14, 0x4, R3, 0xfe, !PT ;  /* 0x000000040e0c7812 */ /* 0x000fe400078efe03 */
[----:B------:R-:W-:Y:S01]  /*0480*/  IADD3 R41, RZ, -R0, RZ ;  /* 0x80000000ff297210 */ /* 0x000fe20007ffe0ff */
[----:B------:R-:W-:Y:S01]  /*0490*/  IMAD.HI.U32 R0, R6, R7, RZ ;  /* 0x0000000706007227 */ /* 0x000fe200078e00ff */
[----:B------:R-:W-:-:S02]  /*04a0*/  IABS R9, R12 ;  /* 0x0000000c00097213 */ /* 0x000fc40000000000 */
[----:B------:R-:W-:Y:S01]  /*04b0*/  ISETP.GE.AND P3, PT, R8, RZ, PT ;  /* 0x000000ff0800720c */ /* 0x000fe20003f66270 */
[----:B------:R-:W-:Y:S01]  /*04c0*/  IMAD R7, R0, R41, R7 ;  /* 0x0000002900077224 */ /* 0x000fe200078e0207 */
[--C-:B------:R-:W-:Y:S01]  /*04d0*/  LOP3.LUT R16, R14, 0x8, R3.reuse, 0xfe, !PT ;  /* 0x000000080e107812 */ /* 0x100fe200078efe03 */
[----:B------:R-:W-:Y:S01]  /*04e0*/  IMAD.HI.U32 R0, R6, R9, RZ ;  /* 0x0000000906007227 */ /* 0x000fe200078e00ff */
[----:B------:R-:W-:Y:S02]  /*04f0*/  LOP3.LUT R18, R14, 0x10, R3, 0xfe, !PT ;  /* 0x000000100e127812 */ /* 0x000fe400078efe03 */
[----:B------:R-:W-:Y:S01]  /*0500*/  @P1 IADD3 R5, R5, 0x1, RZ ;  /* 0x0000000105051810 */ /* 0x000fe20007ffe0ff */
[----:B------:R-:W-:Y:S01]  /*0510*/  IMAD R9, R0, R41, R9 ;  /* 0x0000002900097224 */ /* 0x000fe200078e0209 */
[----:B------:R-:W-:Y:S02]  /*0520*/  ISETP.GT.U32.AND P1, PT, R4, R7, PT ;  /* 0x000000070400720c */ /* 0x000fe40003f24070 */
[----:B------:R-:W-:-:S02]  /*0530*/  IABS R11, R16 ;  /* 0x00000010000b7213 */ /* 0x000fc40000000000 */
[----:B------:R-:W-:Y:S02]  /*0540*/  ISETP.GT.U32.AND P2, PT, R4, R9, PT ;  /* 0x000000090400720c */ /* 0x000fe40003f44070 */
[----:B------:R-:W-:Y:S01]  /*0550*/  @!P3 IADD3 R5, -R5, RZ, RZ ;  /* 0x000000ff0505b210 */ /* 0x000fe20007ffe1ff */
[----:B------:R-:W-:Y:S01]  /*0560*/  IMAD.HI.U32 R8, R6, R11, RZ ;  /* 0x0000000b06087227 */ /* 0x000fe200078e00ff */
[----:B------:R-:W-:Y:S02]  /*0570*/  ISETP.GE.AND P4, PT, R13, RZ, PT ;  /* 0x000000ff0d00720c */ /* 0x000fe40003f86270 */
[----:B------:R-:W-:Y:S01]  /*0580*/  SEL R0, R10, R5, !P0 ;  /* 0x000000050a007207 */ /* 0x000fe20004000000 */
[----:B------:R-:W-:Y:S01]  /*0590*/  IMAD R11, R8, R41, R11 ;  /* 0x00000029080b7224 */ /* 0x000fe200078e020b */
[----:B------:R-:W-:Y:S02]  /*05a0*/  LOP3.LUT R5, R14, 0xc, R3, 0xfe, !PT ;  /* 0x0000000c0e057812 */ /* 0x000fe400078efe03 */
[----:B------:R-:W-:-:S02]  /*05b0*/  @!P1 IADD3 R7, R7, -R4, RZ ;  /* 0x8000000407079210 */ /* 0x000fc40007ffe0ff */
[----:B------:R-:W-:Y:S02]  /*05c0*/  IABS R10, R5 ;  /* 0x00000005000a7213 */ /* 0x000fe40000000000 */
[----:B------:R-:W-:Y:S02]  /*05d0*/  @!P2 IADD3 R9, R9, -R4, RZ ;  /* 0x800000040909a210 */ /* 0x000fe40007ffe0ff */
[----:B------:R-:W-:Y:S01]  /*05e0*/  ISETP.GE.AND P2, PT, R5, RZ, PT ;  /* 0x000000ff0500720c */ /* 0x000fe20003f46270 */
[----:B------:R-:W-:Y:S01]  /*05f0*/  IMAD.HI.U32 R5, R6, R10, RZ ;  /* 0x0000000a06057227 */ /* 0x000fe200078e00ff */
[C---:B------:R-:W-:Y:S02]  /*0600*/  ISETP.GT.U32.AND P5, PT, R4.reuse, R9, PT ;  /* 0x000000090400720c */ /* 0x040fe40003fa4070 */
[C---:B------:R-:W-:Y:S01]  /*0610*/  ISETP.GT.U32.AND P1, PT, R4.reuse, R7, PT ;  /* 0x000000070400720c */ /* 0x040fe20003f24070 */
[----:B------:R-:W-:Y:S01]  /*0620*/  IMAD R13, R5, R41, R10 ;  /* 0x00000029050d7224 */ /* 0x000fe200078e020a */
[----:B------:R-:W-:-:S02]  /*0630*/  ISETP.GT.U32.AND P0, PT, R4, R11, PT ;  /* 0x0000000b0400720c */ /* 0x000fc40003f04070 */
[----:B------:R-:W-:Y:S02]  /*0640*/  IABS R17, R18 ;  /* 0x0000001200117213 */ /* 0x000fe40000000000 */
[----:B------:R-:W-:Y:S02]  /*0650*/  ISETP.GE.AND P6, PT, R12, RZ, PT ;  /* 0x000000ff0c00720c */ /* 0x000fe40003fc6270 */
[----:B------:R-:W-:Y:S01]  /*0660*/  ISETP.GE.AND P3, PT, R16, RZ, PT ;  /* 0x000000ff1000720c */ /* 0x000fe20003f66270 */
[----:B------:R-:W-:Y:S01]  /*0670*/  IMAD.HI.U32 R8, R6, R17, RZ ;  /* 0x0000001106087227 */ /* 0x000fe200078e00ff */
[----:B------:R-:W-:Y:S02]  /*0680*/  LOP3.LUT R10, R14, 0x1c, R3, 0xfe, !PT ;  /* 0x0000001c0e0a7812 */ /* 0x000fe400078efe03 */
[----:B------:R-:W-:Y:S01]  /*0690*/  @!P5 IADD3 R9, R9, -R4, RZ ;  /* 0x800000040909d210 */ /* 0x000fe20007ffe0ff */
[----:B------:R-:W-:Y:S01]  /*06a0*/  IMAD R17, R8, R41, R17 ;  /* 0x0000002908117224 */ /* 0x000fe200078e0211 */
[----:B------:R-:W-:-:S02]  /*06b0*/  ISETP.GT.U32.AND P5, PT, R4, R13, PT ;  /* 0x0000000d0400720c */ /* 0x000fc40003fa4070 */
[-C--:B------:R-:W-:Y:S02]  /*06c0*/  @!P1 IADD3 R7, R7, -R4.reuse, RZ ;  /* 0x8000000407079210 */ /* 0x080fe40007ffe0ff */
[----:B------:R-:W-:Y:S02]  /*06d0*/  @!P0 IADD3 R11, R11, -R4, RZ ;  /* 0x800000040b0b8210 */ /* 0x000fe40007ffe0ff */
[----:B------:R-:W-:Y:S02]  /*06e0*/  @!P6 IADD3 R9, -R9, RZ, RZ ;  /* 0x000000ff0909e210 */ /* 0x000fe40007ffe1ff */
[----:B------:R-:W-:Y:S02]  /*06f0*/  ISETP.GT.U32.AND P6, PT, R4, R17, PT ;  /* 0x000000110400720c */ /* 0x000fe40003fc4070 */
[----:B------:R-:W-:Y:S02]  /*0700*/  MOV R5, R7 ;  /* 0x0000000700057202 */ /* 0x000fe40000000f00 */
[----:B------:R-:W-:-:S02]  /*0710*/  LOP3.LUT R7, R14, 0x14, R3, 0xfe, !PT ;  /* 0x000000140e077812 */ /* 0x000fc400078efe03 */
[----:B------:R-:W-:Y:S02]  /*0720*/  @!P5 IADD3 R13, R13, -R4, RZ ;  /* 0x800000040d0dd210 */ /* 0x000fe40007ffe0ff */
[C---:B------:R-:W-:Y:S02]  /*0730*/  ISETP.GT.U32.AND P0, PT, R4.reuse, R11, PT ;  /* 0x0000000b0400720c */ /* 0x040fe40003f04070 */
[----:B------:R-:W-:Y:S02]  /*0740*/  IABS R12, R7 ;  /* 0x00000007000c7213 */ /* 0x000fe40000000000 */
[----:B------:R-:W-:Y:S02]  /*0750*/  ISETP.GT.U32.AND P5, PT, R4, R13, PT ;  /* 0x0000000d0400720c */ /* 0x000fe40003fa4070 */
[----:B------:R-:W-:Y:S02]  /*0760*/  @!P4 IADD3 R5, -R5, RZ, RZ ;  /* 0x000000ff0505c210 */ /* 0x000fe40007ffe1ff */
[----:B------:R-:W-:Y:S01]  /*0770*/  ISETP.GE.AND P4, PT, R7, RZ, PT ;  /* 0x000000ff0700720c */ /* 0x000fe20003f86270 */
[----:B------:R-:W-:Y:S01]  /*0780*/  IMAD.HI.U32 R7, R6, R12, RZ ;  /* 0x0000000c06077227 */ /* 0x000fe200078e00ff */
[----:B------:R-:W-:-:S02]  /*0790*/  LOP3.LUT R8, R14, 0x18, R3, 0xfe, !PT ;  /* 0x000000180e087812 */ /* 0x000fc400078efe03 */
[----:B------:R-:W-:Y:S01]  /*07a0*/  @!P6 IADD3 R17, R17, -R4, RZ ;  /* 0x800000041111e210 */ /* 0x000fe20007ffe0ff */
[----:B------:R-:W-:Y:S01]  /*07b0*/  IMAD R7, R7, R41, R12 ;  /* 0x0000002907077224 */ /* 0x000fe200078e020c */
[----:B------:R-:W-:Y:S02]  /*07c0*/  IABS R19, R8 ;  /* 0x0000000800137213 */ /* 0x000fe40000000000 */
[----:B------:R-:W-:Y:S02]  /*07d0*/  @!P0 IADD3 R11, R11, -R4, RZ ;  /* 0x800000040b0b8210 */ /* 0x000fe40007ffe0ff */
[----:B------:R-:W-:Y:S02]  /*07e0*/  LOP3.LUT R12, R14, 0x20, R3, 0xfe, !PT ;  /* 0x000000200e0c7812 */ /* 0x000fe400078efe03 */
[----:B------:R-:W-:Y:S02]  /*07f0*/  IABS R21, R10 ;  /* 0x0000000a00157213 */ /* 0x000fe40000000000 */
[----:B------:R-:W-:-:S02]  /*0800*/  ISETP.GT.U32.AND P6, PT, R4, R17, PT ;  /* 0x000000110400720c */ /* 0x000fc40003fc4070 */
[----:B------:R-:W-:Y:S01]  /*0810*/  ISETP.GE.AND P0, PT, R8, RZ, PT ;  /* 0x000000ff0800720c */ /* 0x000fe20003f06270 */
[----:B------:R-:W-:Y:S01]  /*0820*/  IMAD.HI.U32 R8, R6, R19, RZ ;  /* 0x0000001306087227 */ /* 0x000fe200078e00ff */
[----:B------:R-:W-:Y:S02]  /*0830*/  @!P5 IADD3 R13, R13, -R4, RZ ;  /* 0x800000040d0dd210 */ /* 0x000fe40007ffe0ff */
[----:B------:R-:W-:Y:S01]  /*0840*/  @!P3 IADD3 R11, -R11, RZ, RZ ;  /* 0x000000ff0b0bb210 */ /* 0x000fe20007ffe1ff */
[----:B------:R-:W-:Y:S01]  /*0850*/  IMAD R19, R8, R41, R19 ;  /* 0x0000002908137224 */ /* 0x000fe200078e0213 */
[----:B------:R-:W-:Y:S02]  /*0860*/  IABS R23, R12 ;  /* 0x0000000c00177213 */ /* 0x000fe40000000000 */
[----:B------:R-:W-:Y:S02]  /*0870*/  ISETP.GT.U32.AND P5, PT, R4, R7, PT ;  /* 0x000000070400720c */ /* 0x000fe40003fa4070 */
[----:B------:R-:W-:Y:S01]  /*0880*/  ISETP.GE.AND P3, PT, R10, RZ, PT ;  /* 0x000000ff0a00720c */ /* 0x000fe20003f66270 */
[----:B------:R-:W-:Y:S01]  /*0890*/  IMAD.HI.U32 R10, R6, R21, RZ ;  /* 0x00000015060a7227 */ /* 0x000fe200078e00ff */
[----:B------:R-:W-:-:S02]  /*08a0*/  @!P2 IADD3 R13, -R13, RZ, RZ ;  /* 0x000000ff0d0da210 */ /* 0x000fc40007ffe1ff */
[----:B------:R-:W-:Y:S01]  /*08b0*/  ISETP.GT.U32.AND P2, PT, R4, R19, PT ;  /* 0x000000130400720c */ /* 0x000fe20003f44070 */
[----:B------:R-:W-:Y:S01]  /*08c0*/  IMAD.HI.U32 R8, R6, R23, RZ ;  /* 0x0000001706087227 */ /* 0x000fe200078e00ff */
[-C--:B------:R-:W-:Y:S02]  /*08d0*/  @!P6 IADD3 R17, R17, -R4.reuse, RZ ;  /* 0x800000041111e210 */ /* 0x080fe40007ffe0ff */
[----:B------:R-:W-:Y:S01]  /*08e0*/  LOP3.LUT R16, R14, 0x24, R3, 0xfe, !PT ;  /* 0x000000240e107812 */ /* 0x000fe200078efe03 */
[-C--:B------:R-:W-:Y:S01]  /*08f0*/  IMAD R21, R10, R41.reuse, R21 ;  /* 0x000000290a157224 */ /* 0x080fe200078e0215 */
[----:B------:R-:W-:Y:S01]  /*0900*/  ISETP.GE.AND P1, PT, R18, RZ, PT ;  /* 0x000000ff1200720c */ /* 0x000fe20003f26270 */
[----:B------:R-:W-:Y:S01]  /*0910*/  IMAD R23, R8, R41, R23 ;  /* 0x0000002908177224 */ /* 0x000fe200078e0217 */
[----:B------:R-:W-:Y:S02]  /*0920*/  @!P5 IADD3 R7, R7, -R4, RZ ;  /* 0x800000040707d210 */ /* 0x000fe40007ffe0ff */
[----:B------:R-:W-:-:S02]  /*0930*/  ISETP.GT.U32.AND P6, PT, R4, R21, PT ;  /* 0x000000150400720c */ /* 0x000fc40003fc4070 */
[----:B------:R-:W-:Y:S02]  /*0940*/  ISETP.GT.U32.AND P5, PT, R4, R23, PT ;  /* 0x000000170400720c */ /* 0x000fe40003fa4070 */
[C-C-:B------:R-:W-:Y:S02]  /*0950*/  LOP3.LUT R18, R14.reuse, 0x28, R3.reuse, 0xfe, !PT ;  /* 0x000000280e127812 */ /* 0x140fe400078efe03 */
[----:B------:R-:W-:Y:S02]  /*0960*/  @!P2 IADD3 R19, R19, -R4, RZ ;  /* 0x800000041313a210 */ /* 0x000fe40007ffe0ff */
[----:B------:R-:W-:Y:S02]  /*0970*/  IABS R25, R16 ;  /* 0x0000001000197213 */ /* 0x000fe40000000000 */
[----:B------:R-:W-:Y:S02]  /*0980*/  LOP3.LUT R20, R14, 0x2c, R3, 0xfe, !PT ;  /* 0x0000002c0e147812 */ /* 0x000fe400078efe03 */
[----:B------:R-:W-:Y:S01]  /*0990*/  IABS R27, R18 ;  /* 0x00000012001b7213 */ /* 0x000fe20000000000 */
[----:B------:R-:W-:Y:S01]  /*09a0*/  IMAD.HI.U32 R8, R6, R25, RZ ;  /* 0x0000001906087227 */ /* 0x000fe200078e00ff */
[----:B------:R-:W-:-:S02]  /*09b0*/  @!P6 IADD3 R21, R21, -R4, RZ ;  /* 0x800000041515e210 */ /* 0x000fc40007ffe0ff */
[----:B------:R-:W-:Y:S01]  /*09c0*/  ISETP.GT.U32.AND P6, PT, R4, R19, PT ;  /* 0x000000130400720c */ /* 0x000fe20003fc4070 */
[----:B------:R-:W-:Y:S01]  /*09d0*/  IMAD.HI.U32 R10, R6, R27, RZ ;  /* 0x0000001b060a7227 */ /* 0x000fe200078e00ff */
[----:B------:R-:W-:Y:S02]  /*09e0*/  @!P5 IADD3 R23, R23, -R4, RZ ;  /* 0x800000041717d210 */ /* 0x000fe40007ffe0ff */
[----:B------:R-:W-:Y:S01]  /*09f0*/  IABS R29, R20 ;  /* 0x00000014001d7213 */ /* 0x000fe20000000000 */
[----:B------:R-:W-:Y:S01]  /*0a00*/  IMAD R25, R8, R41, R25 ;  /* 0x0000002908197224 */ /* 0x000fe200078e0219 */
[----:B------:R-:W-:Y:S01]  /*0a10*/  ISETP.GT.U32.AND P5, PT, R4, R21, PT ;  /* 0x000000150400720c */ /* 0x000fe20003fa4070 */
[----:B------:R-:W-:Y:S01]  /*0a20*/  IMAD R27, R10, R41, R27 ;  /* 0x000000290a1b7224 */ /* 0x000fe200078e021b */
[----:B------:R-:W-:Y:S01]  /*0a30*/  LOP3.LUT R10, R14, 0x30, R3, 0xfe, !PT ;  /* 0x000000300e0a7812 */ /* 0x000fe200078efe03 */
[----:B------:R-:W-:Y:S01]  /*0a40*/  IMAD.HI.U32 R8, R6, R29, RZ ;  /* 0x0000001d06087227 */ /* 0x000fe200078e00ff */
[----:B------:R-:W-:-:S02]  /*0a50*/  @!P1 IADD3 R17, -R17, RZ, RZ ;  /* 0x000000ff11119210 */ /* 0x000fc40007ffe1ff */
[----:B------:R-:W-:Y:S01]  /*0a60*/  IABS R31, R10 ;  /* 0x0000000a001f7213 */ /* 0x000fe20000000000 */
[----:B------:R-:W-:Y:S01]  /*0a70*/  IMAD R29, R8, R41, R29 ;  /* 0x00000029081d7224 */ /* 0x000fe200078e021d */
[-C--:B------:R-:W-:Y:S02]  /*0a80*/  @!P6 IADD3 R19, R19, -R4.reuse, RZ ;  /* 0x800000041313e210 */ /* 0x080fe40007ffe0ff */
[----:B------:R-:W-:Y:S01]  /*0a90*/  ISETP.GT.U32.AND P1, PT, R4, R23, PT ;  /* 0x000000170400720c */ /* 0x000fe20003f24070 */
[----:B------:R-:W-:Y:S01]  /*0aa0*/  IMAD.HI.U32 R8, R6, R31, RZ ;  /* 0x0000001f06087227 */ /* 0x000fe200078e00ff */
[----:B------:R-:W-:Y:S02]  /*0ab0*/  ISETP.GT.U32.AND P6, PT, R4, R27, PT ;  /* 0x0000001b0400720c */ /* 0x000fe40003fc4070 */
[----:B------:R-:W-:Y:S01]  /*0ac0*/  @!P5 IADD3 R21, R21, -R4, RZ ;  /* 0x800000041515d210 */ /* 0x000fe20007ffe0ff */
[----:B------:R-:W-:Y:S01]  /*0ad0*/  IMAD R31, R8, R41, R31 ;  /* 0x00000029081f7224 */ /* 0x000fe200078e021f */
[----:B------:R-:W-:-:S02]  /*0ae0*/  ISETP.GT.U32.AND P5, PT, R4, R29, PT ;  /* 0x0000001d0400720c */ /* 0x000fc40003fa4070 */
[----:B------:R-:W-:Y:S02]  /*0af0*/  LOP3.LUT R22, R14, 0x34, R3, 0xfe, !PT ;  /* 0x000000340e167812 */ /* 0x000fe400078efe03 */
[----:B------:R-:W-:Y:S02]  /*0b00*/  ISETP.GT.U32.AND P2, PT, R4, R7, PT ;  /* 0x000000070400720c */ /* 0x000fe40003f44070 */
[----:B------:R-:W-:Y:S02]  /*0b10*/  IABS R33, R22 ;  /* 0x0000001600217213 */ /* 0x000fe40000000000 */
[-C--:B------:R-:W-:Y:S02]  /*0b20*/  @!P1 IADD3 R23, R23, -R4.reuse, RZ ;  /* 0x8000000417179210 */ /* 0x080fe40007ffe0ff */
[----:B------:R-:W-:Y:S01]  /*0b30*/  @!P6 IADD3 R27, R27, -R4, RZ ;  /* 0x800000041b1be210 */ /* 0x000fe20007ffe0ff */
[----:B------:R-:W-:Y:S01]  /*0b40*/  IMAD.HI.U32 R8, R6, R33, RZ ;  /* 0x0000002106087227 */ /* 0x000fe200078e00ff */
[----:B------:R-:W-:-:S02]  /*0b50*/  ISETP.GE.AND P1, PT, R12, RZ, PT ;  /* 0x000000ff0c00720c */ /* 0x000fc40003f26270 */
[----:B------:R-:W-:Y:S01]  /*0b60*/  ISETP.GT.U32.AND P6, PT, R4, R31, PT ;  /* 0x0000001f0400720c */ /* 0x000fe20003fc4070 */
[----:B------:R-:W-:Y:S01]  /*0b70*/  IMAD R33, R8, R41, R33 ;  /* 0x0000002908217224 */ /* 0x000fe200078e0221 */
[----:B------:R-:W-:Y:S02]  /*0b80*/  LOP3.LUT R12, R14, 0x38, R3, 0xfe, !PT ;  /* 0x000000380e0c7812 */ /* 0x000fe400078efe03 */
[----:B------:R-:W-:Y:S02]  /*0b90*/  @!P5 IADD3 R29, R29, -R4, RZ ;  /* 0x800000041d1dd210 */ /* 0x000fe40007ffe0ff */
[----:B------:R-:W-:Y:S02]  /*0ba0*/  IABS R35, R12 ;  /* 0x0000000c00237213 */ /* 0x000fe40000000000 */
[----:B------:R-:W-:Y:S02]  /*0bb0*/  ISETP.GT.U32.AND P5, PT, R4, R29, PT ;  /* 0x0000001d0400720c */ /* 0x000fe40003fa4070 */
[----:B------:R-:W-:Y:S01]  /*0bc0*/  @!P2 IADD3 R7, R7, -R4, RZ ;  /* 0x800000040707a210 */ /* 0x000fe20007ffe0ff */
[----:B------:R-:W-:Y:S01]  /*0bd0*/  IMAD.HI.U32 R8, R6, R35, RZ ;  /* 0x0000002306087227 */ /* 0x000fe200078e00ff */
[----:B------:R-:W-:-:S02]  /*0be0*/  ISETP.GT.U32.AND P2, PT, R4, R25, PT ;  /* 0x000000190400720c */ /* 0x000fc40003f44070 */
[-C--:B------:R-:W-:Y:S01]  /*0bf0*/  @!P6 IADD3 R31, R31, -R4.reuse, RZ ;  /* 0x800000041f1fe210 */ /* 0x080fe20007ffe0ff */
[----:B------:R-:W-:Y:S01]  /*0c00*/  IMAD R35, R8, R41, R35 ;  /* 0x0000002908237224 */ /* 0x000fe200078e0223 */
[----:B------:R-:W-:Y:S02]  /*0c10*/  SHF.L.U32 R0, R0, 0x5, RZ ;  /* 0x0000000500007819 */ /* 0x000fe400000006ff */
[----:B------:R-:W-:Y:S02]  /*0c20*/  ISETP.GT.U32.AND P6, PT, R4, R31, PT ;  /* 0x0000001f0400720c */ /* 0x000fe40003fc4070 */
[----:B------:R-:W-:Y:S02]  /*0c30*/  LOP3.LUT R53, R0, R3, RZ, 0xfc, !PT ;  /* 0x0000000300357212 */ /* 0x000fe400078efcff */
[-C--:B------:R-:W-:Y:S02]  /*0c40*/  @!P5 IADD3 R29, R29, -R4.reuse, RZ ;  /* 0x800000041d1dd210 */ /* 0x080fe40007ffe0ff */
[----:B------:R-:W-:Y:S01]  /*0c50*/  ISETP.GT.U32.AND P5, PT, R4, R35, PT ;  /* 0x000000230400720c */ /* 0x000fe20003fa4070 */
[----:B------:R-:W-:Y:S01]  /*0c60*/  IMAD.HI R8, R53, 0x2e8ba2e9, RZ ;  /* 0x2e8ba2e935087827 */ /* 0x000fe200078e02ff */
[----:B------:R-:W-:-:S02]  /*0c70*/  @!P2 IADD3 R25, R25, -R4, RZ ;  /* 0x800000041919a210 */ /* 0x000fc40007ffe0ff */
[----:B------:R-:W-:Y:S02]  /*0c80*/  @!P4 IADD3 R7, -R7, RZ, RZ ;  /* 0x000000ff0707c210 */ /* 0x000fe40007ffe1ff */
[----:B------:R-:W-:Y:S02]  /*0c90*/  ISETP.GT.U32.AND P4, PT, R4, R25, PT ;  /* 0x000000190400720c */ /* 0x000fe40003f84070 */
[-C--:B------:R-:W-:Y:S02]  /*0ca0*/  @!P6 IADD3 R31, R31, -R4.reuse, RZ ;  /* 0x800000041f1fe210 */ /* 0x080fe40007ffe0ff */
[----:B------:R-:W-:Y:S02]  /*0cb0*/  ISETP.GE.AND P6, PT, R12, RZ, PT ;  /* 0x000000ff0c00720c */ /* 0x000fe40003fc6270 */
[----:B------:R-:W-:Y:S02]  /*0cc0*/  LOP3.LUT R12, R14, 0x3c, R3, 0xfe, !PT ;  /* 0x0000003c0e0c7812 */ /* 0x000fe400078efe03 */
[----:B------:R-:W-:-:S02]  /*0cd0*/  @!P5 IADD3 R35, R35, -R4, RZ ;  /* 0x800000042323d210 */ /* 0x000fc40007ffe0ff */
[----:B------:R-:W-:Y:S02]  /*0ce0*/  IABS R43, R12 ;  /* 0x0000000c002b7213 */ /* 0x000fe40000000000 */
[----:B------:R-:W-:Y:S02]  /*0cf0*/  ISETP.GT.U32.AND P5, PT, R4, R35, PT ;  /* 0x000000230400720c */ /* 0x000fe40003fa4070 */
[----:B------:R-:W-:Y:S01]  /*0d00*/  @!P3 IADD3 R21, -R21, RZ, RZ ;  /* 0x000000ff1515b210 */ /* 0x000fe20007ffe1ff */
[----:B------:R-:W-:Y:S01]  /*0d10*/  IMAD.HI.U32 R6, R6, R43, RZ ;  /* 0x0000002b06067227 */ /* 0x000fe200078e00ff */
[----:B------:R-:W-:Y:S02]  /*0d20*/  ISETP.GT.U32.AND P3, PT, R4, R33, PT ;  /* 0x000000210400720c */ /* 0x000fe40003f64070 */
[----:B------:R-:W-:Y:S02]  /*0d30*/  SHF.R.U32.HI R37, RZ, 0x1f, R8 ;  /* 0x0000001fff257819 */ /* 0x000fe40000011608 */
[----:B------:R-:W-:-:S02]  /*0d40*/  ISETP.GE.AND P2, PT, R16, RZ, PT ;  /* 0x000000ff1000720c */ /* 0x000fc40003f46270 */
[----:B------:R-:W-:Y:S01]  /*0d50*/  LEA.HI.SX32 R8, R8, R37, 0x1b ;  /* 0x0000002508087211 */ /* 0x000fe200078fdaff */
[----:B------:R-:W-:Y:S01]  /*0d60*/  IMAD R37, R6, R41, R43 ;  /* 0x0000002906257224 */ /* 0x000fe200078e022b */
[-C--:B------:R-:W-:Y:S02]  /*0d70*/  @!P4 IADD3 R25, R25, -R4.reuse, RZ ;  /* 0x800000041919c210 */ /* 0x080fe40007ffe0ff */
[-C--:B------:R-:W-:Y:S02]  /*0d80*/  @!P5 IADD3 R35, R35, -R4.reuse, RZ ;  /* 0x800000042323d210 */ /* 0x080fe40007ffe0ff */
[----:B------:R-:W-:Y:S02]  /*0d90*/  ISETP.GT.U32.AND P5, PT, R4, R37, PT ;  /* 0x000000250400720c */ /* 0x000fe40003fa4070 */
[----:B------:R-:W-:Y:S02]  /*0da0*/  @!P3 IADD3 R33, R33, -R4, RZ ;  /* 0x800000042121b210 */ /* 0x000fe40007ffe0ff */
[----:B------:R-:W-:-:S02]  /*0db0*/  @!P0 IADD3 R19, -R19, RZ, RZ ;  /* 0x000000ff13138210 */ /* 0x000fc40007ffe1ff */
[----:B------:R-:W-:Y:S02]  /*0dc0*/  @!P2 IADD3 R25, -R25, RZ, RZ ;  /* 0x000000ff1919a210 */ /* 0x000fe40007ffe1ff */
[C---:B------:R-:W-:Y:S02]  /*0dd0*/  ISETP.GT.U32.AND P0, PT, R4.reuse, R27, PT ;  /* 0x0000001b0400720c */ /* 0x040fe40003f04070 */
[----:B------:R-:W-:Y:S02]  /*0de0*/  ISETP.GT.U32.AND P2, PT, R4, R33, PT ;  /* 0x000000210400720c */ /* 0x000fe40003f44070 */
[--C-:B------:R-:W-:Y:S02]  /*0df0*/  LOP3.LUT R24, R0, 0xc, R3.reuse, 0xfe, !PT ;  /* 0x0000000c00187812 */ /* 0x100fe400078efe03 */
[----:B------:R-:W-:Y:S02]  /*0e00*/  @!P5 IADD3 R37, R37, -R4, RZ ;  /* 0x800000042525d210 */ /* 0x000fe40007ffe0ff */
[----:B------:R-:W-:Y:S01]  /*0e10*/  ISETP.GE.AND P3, PT, R22, RZ, PT ;  /* 0x000000ff1600720c */ /* 0x000fe20003f66270 */
[----:B------:R-:W-:Y:S01]  /*0e20*/  IMAD.HI R6, R24, 0x2e8ba2e9, RZ ;  /* 0x2e8ba2e918067827 */ /* 0x000fe200078e02ff */
[----:B------:R-:W-:-:S02]  /*0e30*/  LOP3.LUT R22, R0, 0x8, R3, 0xfe, !PT ;  /* 0x0000000800167812 */ /* 0x000fc400078efe03 */
[----:B------:R-:W-:Y:S02]  /*0e40*/  ISETP.GT.U32.AND P5, PT, R4, R37, PT ;  /* 0x000000250400720c */ /* 0x000fe40003fa4070 */
[----:B------:R-:W-:Y:S02]  /*0e50*/  @!P1 IADD3 R23, -R23, RZ, RZ ;  /* 0x000000ff17179210 */ /* 0x000fe40007ffe1ff */
[----:B------:R-:W-:Y:S02]  /*0e60*/  ISETP.GE.AND P1, PT, R18, RZ, PT ;  /* 0x000000ff1200720c */ /* 0x000fe40003f26270 */
[-C--:B------:R-:W-:Y:S02]  /*0e70*/  @!P0 IADD3 R27, R27, -R4.reuse, RZ ;  /* 0x800000041b1b8210 */ /* 0x080fe40007ffe0ff */
[----:B------:R-:W-:Y:S02]  /*0e80*/  LOP3.LUT R18, R0, 0x4, R3, 0xfe, !PT ;  /* 0x0000000400127812 */ /* 0x000fe400078efe03 */
[----:B------:R-:W-:-:S02]  /*0e90*/  @!P2 IADD3 R33, R33, -R4, RZ ;  /* 0x800000042121a210 */ /* 0x000fc40007ffe0ff */
[----:B------:R-:W-:Y:S01]  /*0ea0*/  ISETP.GE.AND P4, PT, R20, RZ, PT ;  /* 0x000000ff1400720c */ /* 0x000fe20003f86270 */
[----:B------:R-:W-:Y:S01]  /*0eb0*/  IMAD R20, R8, -0xb0, R53 ;  /* 0xffffff5008147824 */ /* 0x000fe200078e0235 */
[----:B------:R-:W-:Y:S01]  /*0ec0*/  ISETP.GE.AND P0, PT, R10, RZ, PT ;  /* 0x000000ff0a00720c */ /* 0x000fe20003f06270 */
[----:B------:R-:W-:Y:S01]  /*0ed0*/  IMAD.HI R10, R18, 0x2e8ba2e9, RZ ;  /* 0x2e8ba2e9120a7827 */ /* 0x000fe200078e02ff */
[----:B------:R-:W-:Y:S02]  /*0ee0*/  ISETP.GE.AND P2, PT, R12, RZ, PT ;  /* 0x000000ff0c00720c */ /* 0x000fe40003f46270 */
[----:B------:R-:W-:Y:S01]  /*0ef0*/  SHF.R.U32.HI R43, RZ, 0x1f, R6 ;  /* 0x0000001fff2b7819 */ /* 0x000fe20000011606 */
[----:B------:R-:W-:Y:S01]  /*0f00*/  IMAD.HI R12, R22, 0x2e8ba2e9, RZ ;  /* 0x2e8ba2e9160c7827 */ /* 0x000fe200078e02ff */
[----:B------:R-:W-:Y:S02]  /*0f10*/  LOP3.LUT R28, R0, 0x14, R3, 0xfe, !PT ;  /* 0x00000014001c7812 */ /* 0x000fe400078efe03 */
[----:B------:R-:W-:-:S02]  /*0f20*/  LEA.HI.SX32 R43, R6, R43, 0x1b ;  /* 0x0000002b062b7211 */ /* 0x000fc400078fdaff */
[----:B------:R-:W-:Y:S01]  /*0f30*/  SHF.R.U32.HI R41, RZ, 0x1f, R12 ;  /* 0x0000001fff297819 */ /* 0x000fe2000001160c */
[----:B------:R-:W-:Y:S01]  /*0f40*/  IMAD.HI R6, R28, 0x2e8ba2e9, RZ ;  /* 0x2e8ba2e91c067827 */ /* 0x000fe200078e02ff */
[----:B------:R-:W-:Y:S02]  /*0f50*/  SHF.R.U32.HI R39, RZ, 0x1f, R10 ;  /* 0x0000001fff277819 */ /* 0x000fe4000001160a */
[C-C-:B------:R-:W-:Y:S01]  /*0f60*/  LOP3.LUT R26, R0.reuse, 0x10, R3.reuse, 0xfe, !PT ;  /* 0x00000010001a7812 */ /* 0x140fe200078efe03 */
[----:B------:R-:W-:Y:S01]  /*0f70*/  IMAD R43, R43, -0xb0, R24 ;  /* 0xffffff502b2b7824 */ /* 0x000fe200078e0218 */
[C-C-:B------:R-:W-:Y:S02]  /*0f80*/  LOP3.LUT R30, R0.reuse, 0x18, R3.reuse, 0xfe, !PT ;  /* 0x00000018001e7812 */ /* 0x140fe400078efe03 */
[----:B------:R-:W-:Y:S02]  /*0f90*/  LOP3.LUT R32, R0, 0x1c, R3, 0xfe, !PT ;  /* 0x0000001c00207812 */ /* 0x000fe400078efe03 */
[----:B------:R-:W-:-:S02]  /*0fa0*/  @!P5 IADD3 R37, R37, -R4, RZ ;  /* 0x800000042525d210 */ /* 0x000fc40007ffe0ff */
[----:B------:R-:W-:Y:S01]  /*0fb0*/  LEA.HI.SX32 R41, R12, R41, 0x1b ;  /* 0x000000290c297211 */ /* 0x000fe200078fdaff */
[----:B------:R-:W-:Y:S01]  /*0fc0*/  IMAD.HI R12, R30, 0x2e8ba2e9, RZ ;  /* 0x2e8ba2e91e0c7827 */ /* 0x000fe200078e02ff */
[----:B------:R-:W-:Y:S02]  /*0fd0*/  ISETP.NE.AND P5, PT, R2, RZ, PT ;  /* 0x000000ff0200720c */ /* 0x000fe40003fa5270 */
[----:B------:R-:W-:Y:S01]  /*0fe0*/  LOP3.LUT R2, RZ, R2, RZ, 0x33, !PT ;  /* 0x00000002ff027212 */ /* 0x000fe200078e33ff */
[----:B------:R-:W-:Y:S01]  /*0ff0*/  IMAD.HI R16, R32, 0x2e8ba2e9, RZ ;  /* 0x2e8ba2e920107827 */ /* 0x000fe200078e02ff */
[----:B------:R-:W-:Y:S02]  /*1000*/  SHF.L.U32 R24, R15, 0x2, RZ ;  /* 0x000000020f187819 */ /* 0x000fe400000006ff */
[----:B------:R-:W-:Y:S01]  /*1010*/  LEA.HI.SX32 R39, R10, R39, 0x1b ;  /* 0x000000270a277211 */ /* 0x000fe200078fdaff */
[----:B------:R-:W-:Y:S01]  /*1020*/  IMAD.HI R10, R26, 0x2e8ba2e9, RZ ;  /* 0x2e8ba2e91a0a7827 */ /* 0x000fe200078e02ff */
[----:B------:R-:W-:-:S02]  /*1030*/  @!P1 IADD3 R27, -R27, RZ, RZ ;  /* 0x000000ff1b1b9210 */ /* 0x000fc40007ffe1ff */
[----:B------:R-:W-:Y:S01]  /*1040*/  @!P4 IADD3 R29, -R29, RZ, RZ ;  /* 0x000000ff1d1dc210 */ /* 0x000fe20007ffe1ff */
[----:B------:R-:W-:Y:S01]  /*1050*/  IMAD R41, R41, -0xb0, R22 ;  /* 0xffffff5029297824 */ /* 0x000fe200078e0216 */
[----:B------:R-:W-:Y:S01]  /*1060*/  @!P0 IADD3 R31, -R31, RZ, RZ ;  /* 0x000000ff1f1f8210 */ /* 0x000fe20007ffe1ff */
[----:B------:R-:W-:Y:S01]  /*1070*/  IMAD R39, R39, -0xb0, R18 ;  /* 0xffffff5027277824 */ /* 0x000fe200078e0212 */
[----:B------:R-:W-:Y:S02]  /*1080*/  @!P3 IADD3 R33, -R33, RZ, RZ ;  /* 0x000000ff2121b210 */ /* 0x000fe40007ffe1ff */
[----:B------:R-:W-:Y:S02]  /*1090*/  @!P6 IADD3 R35, -R35, RZ, RZ ;  /* 0x000000ff2323e210 */ /* 0x000fe40007ffe1ff */
[----:B------:R-:W-:Y:S02]  /*10a0*/  @!P2 IADD3 R37, -R37, RZ, RZ ;  /* 0x000000ff2525a210 */ /* 0x000fe40007ffe1ff */
[----:B------:R-:W-:-:S02]  /*10b0*/  SHF.R.U32.HI R47, RZ, 0x1f, R6 ;  /* 0x0000001fff2f7819 */ /* 0x000fc40000011606 */
[----:B------:R-:W-:Y:S02]  /*10c0*/  SEL R53, R2, R5, !P5 ;  /* 0x0000000502357207 */ /* 0x000fe40006800000 */
[----:B------:R-:W-:Y:S02]  /*10d0*/  LOP3.LUT R22, R24, 0x7c, RZ, 0xc0, !PT ;  /* 0x0000007c18167812 */ /* 0x000fe400078ec0ff */
[C---:B------:R-:W-:Y:S02]  /*10e0*/  SEL R55, R2.reuse, R9, !P5 ;  /* 0x0000000902377207 */ /* 0x040fe40006800000 */
[C---:B------:R-:W-:Y:S01]  /*10f0*/  SEL R57, R2.reuse, R11, !P5 ;  /* 0x0000000b02397207 */ /* 0x040fe20006800000 */
[--C-:B------:R-:W-:Y:S01]  /*1100*/  IMAD R122, R53, 0xb0, R22.reuse ;  /* 0x000000b0357a7824 */ /* 0x100fe200078e0216 */
        /* <DEDUP_REMOVED lines=8> */
[----:B------:R-:W-:Y:S01]  /*1190*/  SEL R65, R2, R21, !P5 ;  /* 0x0000001502417207 */ /* 0x000fe20006800000 */
[----:B------:R-:W-:Y:S01]  /*11a0*/  IMAD.WIDE R122, R122, R93, c[0x0][0x160] ;  /* 0x000058007a7a7625 */ /* 0x000fe200078e025d */
[C---:B------:R-:W-:Y:S01]  /*11b0*/  SEL R67, R2.reuse, R23, !P5 ;  /* 0x0000001702437207 */ /* 0x040fe20006800000 */
[----:B------:R-:W-:Y:S01]  /*11c0*/  CS2R R52, SRZ ;  /* 0x0000000000347805 */ /* 0x000fe2000001ff00 */
[C---:B------:R-:W-:Y:S01]  /*11d0*/  SEL R25, R2.reuse, R25, !P5 ;  /* 0x0000001902197207 */ /* 0x040fe20006800000 */
[--C-:B------:R-:W-:Y:S01]  /*11e0*/  IMAD R112, R63, 0xb0, R22.reuse ;  /* 0x000000b03f707824 */ /* 0x100fe200078e0216 */
[C---:B------:R-:W-:Y:S01]  /*11f0*/  SEL R27, R2.reuse, R27, !P5 ;  /* 0x0000001b021b7207 */ /* 0x040fe20006800000 */
[----:B------:R-:W-:Y:S01]  /*1200*/  IMAD R110, R19, 0xb0, R22 ;  /* 0x000000b0136e7824 */ /* 0x000fe200078e0216 */
[----:B------:R-:W-:Y:S01]  /*1210*/  SEL R29, R2, R29, !P5 ;  /* 0x0000001d021d7207 */ /* 0x000fe20006800000 */
[----:B------:R-:W-:Y:S01]  /*1220*/  IMAD.WIDE R120, R120, R93, c[0x0][0x160] ;  /* 0x0000580078787625 */ /* 0x000fe200078e025d */
[C---:B------:R-:W-:Y:S01]  /*1230*/  SEL R31, R2.reuse, R31, !P5 ;  /* 0x0000001f021f7207 */ /* 0x040fe20006800000 */
[----:B------:R-:W-:Y:S01]  /*1240*/  CS2R R54, SRZ ;  /* 0x0000000000367805 */ /* 0x000fe2000001ff00 */
[----:B------:R-:W-:Y:S01]  /*1250*/  SEL R33, R2, R33, !P5 ;  /* 0x0000002102217207 */ /* 0x000fe20006800000 */
[----:B------:R-:W-:Y:S01]  /*1260*/  IMAD.WIDE R118, R118, R93, c[0x0][0x160] ;  /* 0x0000580076767625 */ /* 0x000fe200078e025d */
[----:B------:R-:W-:-:S02]  /*1270*/  SEL R35, R2, R35, !P5 ;  /* 0x0000002302237207 */ /* 0x000fc40006800000 */
[----:B------:R-:W-:Y:S01]  /*1280*/  SEL R37, R2, R37, !P5 ;  /* 0x0000002502257207 */ /* 0x000fe20006800000 */
[----:B------:R-:W-:Y:S01]  /*1290*/  IMAD R108, R65, 0xb0, R22 ;  /* 0x000000b0416c7824 */ /* 0x000fe200078e0216 */
[----:B------:R-:W-:Y:S01]  /*12a0*/  LOP3.LUT R2, R3, 0x4, RZ, 0xfc, !PT ;  /* 0x0000000403027812 */ /* 0x000fe200078efcff */
[-C--:B------:R-:W-:Y:S01]  /*12b0*/  IMAD.WIDE R116, R116, R93.reuse, c[0x0][0x160] ;  /* 0x0000580074747625 */ /* 0x080fe200078e025d */
[----:B------:R-:W-:Y:S02]  /*12c0*/  SHF.R.U32.HI R45, RZ, 0x1f, R10 ;  /* 0x0000001fff2d7819 */ /* 0x000fe4000001160a */
[----:B------:R-:W-:Y:S01]  /*12d0*/  SHF.R.U32.HI R49, RZ, 0x1f, R12 ;  /* 0x0000001fff317819 */ /* 0x000fe2000001160c */
[----:B------:R-:W-:Y:S01]  /*12e0*/  IMAD R106, R67, 0xb0, R22 ;  /* 0x000000b0436a7824 */ /* 0x000fe200078e0216 */
[----:B------:R-:W-:Y:S01]  /*12f0*/  SHF.R.U32.HI R51, RZ, 0x1f, R16 ;  /* 0x0000001fff337819 */ /* 0x000fe20000011610 */
[----:B------:R-:W-:Y:S01]  /*1300*/  IMAD.WIDE R114, R114, R93, c[0x0][0x160] ;  /* 0x0000580072727625 */ /* 0x000fe200078e025d */
[----:B------:R-:W-:-:S02]  /*1310*/  LOP3.LUT R4, R3, 0x8, RZ, 0xfc, !PT ;  /* 0x0000000803047812 */ /* 0x000fc400078efcff */
[----:B------:R-:W-:Y:S01]  /*1320*/  LEA.HI.SX32 R47, R6, R47, 0x1b ;  /* 0x0000002f062f7211 */ /* 0x000fe200078fdaff */
[----:B------:R-:W-:Y:S01]  /*1330*/  IMAD R104, R25, 0xb0, R22 ;  /* 0x000000b019687824 */ /* 0x000fe200078e0216 */
[C---:B------:R-:W-:Y:S01]  /*1340*/  LOP3.LUT R5, R3.reuse, 0xc, RZ, 0xfc, !PT ;  /* 0x0000000c03057812 */ /* 0x040fe200078efcff */
[-C--:B------:R-:W-:Y:S01]  /*1350*/  IMAD.WIDE R112, R112, R93.reuse, c[0x0][0x160] ;  /* 0x0000580070707625 */ /* 0x080fe200078e025d */
[C---:B------:R-:W-:Y:S02]  /*1360*/  LOP3.LUT R6, R3.reuse, 0x10, RZ, 0xfc, !PT ;  /* 0x0000001003067812 */ /* 0x040fe400078efcff */
[-C--:B------:R-:W-:Y:S01]  /*1370*/  LEA R73, R3, R22.reuse, 0x7 ;  /* 0x0000001603497211 */ /* 0x080fe200078e38ff */
[----:B------:R-:W-:Y:S01]  /*1380*/  IMAD R47, R47, -0xb0, R28 ;  /* 0xffffff502f2f7824 */ /* 0x000fe200078e021c */
[----:B------:R-:W-:Y:S01]  /*1390*/  LOP3.LUT R7, R3, 0x14, RZ, 0xfc, !PT ;  /* 0x0000001403077812 */ /* 0x000fe200078efcff */
[----:B------:R-:W-:Y:S01]  /*13a0*/  IMAD R102, R27, 0xb0, R22 ;  /* 0x000000b01b667824 */ /* 0x000fe200078e0216 */
[----:B------:R-:W-:Y:S01]  /*13b0*/  LEA R2, R2, R22, 0x7 ;  /* 0x0000001602027211 */ /* 0x000fe200078e38ff */
[----:B------:R-:W-:Y:S01]  /*13c0*/  IMAD.WIDE R110, R110, R93, c[0x0][0x160] ;  /* 0x000058006e6e7625 */ /* 0x000fe200078e025d */
[----:B------:R-:W-:-:S02]  /*13d0*/  LEA.HI.SX32 R45, R10, R45, 0x1b ;  /* 0x0000002d0a2d7211 */ /* 0x000fc400078fdaff */
[----:B------:R-:W-:Y:S01]  /*13e0*/  LEA.HI.SX32 R49, R12, R49, 0x1b ;  /* 0x000000310c317211 */ /* 0x000fe200078fdaff */
[----:B------:R-:W-:Y:S01]  /*13f0*/  IMAD R100, R29, 0xb0, R22 ;  /* 0x000000b01d647824 */ /* 0x000fe200078e0216 */
[----:B------:R-:W-:Y:S01]  /*1400*/  LEA.HI.SX32 R51, R16, R51, 0x1b ;  /* 0x0000003310337211 */ /* 0x000fe200078fdaff */
[----:B------:R-:W-:Y:S01]  /*1410*/  IMAD R45, R45, -0xb0, R26 ;  /* 0xffffff502d2d7824 */ /* 0x000fe200078e021a */
[----:B------:R-:W-:Y:S01]  /*1420*/  LOP3.LUT R8, R3, 0x18, RZ, 0xfc, !PT ;  /* 0x0000001803087812 */ /* 0x000fe200078efcff */
[----:B------:R-:W-:Y:S01]  /*1430*/  IMAD R49, R49, -0xb0, R30 ;  /* 0xffffff5031317824 */ /* 0x000fe200078e021e */
[----:B------:R-:W-:Y:S01]  /*1440*/  LOP3.LUT R18, R3, 0x38, RZ, 0xfc, !PT ;  /* 0x0000003803127812 */ /* 0x000fe200078efcff */
[----:B------:R-:W-:Y:S01]  /*1450*/  IMAD R51, R51, -0xb0, R32 ;  /* 0xffffff5033337824 */ /* 0x000fe200078e0220 */
[----:B------:R-:W-:Y:S01]  /*1460*/  LEA R4, R4, R22, 0x7 ;  /* 0x0000001604047211 */ /* 0x000fe200078e38ff */
[----:B------:R-:W-:Y:S01]  /*1470*/  IMAD.WIDE R108, R108, R93, c[0x0][0x160] ;  /* 0x000058006c6c7625 */ /* 0x000fe200078e025d */
[----:B------:R-:W-:-:S02]  /*1480*/  LOP3.LUT R9, R3, 0x1c, RZ, 0xfc, !PT ;  /* 0x0000001c03097812 */ /* 0x000fc400078efcff */
[----:B------:R-:W-:Y:S01]  /*1490*/  LOP3.LUT R10, R3, 0x20, RZ, 0xfc, !PT ;  /* 0x00000020030a7812 */ /* 0x000fe200078efcff */
[--C-:B------:R-:W-:Y:S01]  /*14a0*/  IMAD R98, R31, 0xb0, R22.reuse ;  /* 0x000000b01f627824 */ /* 0x100fe200078e0216 */
[C---:B------:R-:W-:Y:S01]  /*14b0*/  LOP3.LUT R11, R3.reuse, 0x24, RZ, 0xfc, !PT ;  /* 0x00000024030b7812 */ /* 0x040fe200078efcff */
[-C--:B------:R-:W-:Y:S01]  /*14c0*/  IMAD.WIDE R106, R106, R93.reuse, c[0x0][0x160] ;  /* 0x000058006a6a7625 */ /* 0x080fe200078e025d */
[C---:B------:R-:W-:Y:S02]  /*14d0*/  LOP3.LUT R12, R3.reuse, 0x28, RZ, 0xfc, !PT ;  /* 0x00000028030c7812 */ /* 0x040fe400078efcff */
[----:B------:R-:W-:Y:S01]  /*14e0*/  LOP3.LUT R13, R3, 0x2c, RZ, 0xfc, !PT ;  /* 0x0000002c030d7812 */ /* 0x000fe200078efcff */
[----:B------:R-:W-:Y:S01]  /*14f0*/  IMAD R96, R33, 0xb0, R22 ;  /* 0x000000b021607824 */ /* 0x000fe200078e0216 */
[C---:B------:R-:W-:Y:S01]  /*1500*/  LOP3.LUT R16, R3.reuse, 0x30, RZ, 0xfc, !PT ;  /* 0x0000003003107812 */ /* 0x040fe200078efcff */
[----:B------:R-:W-:Y:S01]  /*1510*/  IMAD.WIDE R104, R104, R93, c[0x0][0x160] ;  /* 0x0000580068687625 */ /* 0x000fe200078e025d */
[----:B------:R-:W-:-:S02]  /*1520*/  LOP3.LUT R17, R3, 0x34, RZ, 0xfc, !PT ;  /* 0x0000003403117812 */ /* 0x000fc400078efcff */
[-C--:B------:R-:W-:Y:S01]  /*1530*/  LEA R5, R5, R22.reuse, 0x7 ;  /* 0x0000001605057211 */ /* 0x080fe200078e38ff */
[--C-:B------:R-:W-:Y:S01]  /*1540*/  IMAD R20, R20, 0xb0, R22.reuse ;  /* 0x000000b014147824 */ /* 0x100fe200078e0216 */
[----:B------:R-:W-:Y:S01]  /*1550*/  LOP3.LUT R3, R3, 0x3c, RZ, 0xfc, !PT ;  /* 0x0000003c03037812 */ /* 0x000fe200078efcff */
[--C-:B------:R-:W-:Y:S01]  /*1560*/  IMAD R39, R39, 0xb0, R22.reuse ;  /* 0x000000b027277824 */ /* 0x100fe200078e0216 */
[-C--:B------:R-:W-:Y:S01]  /*1570*/  LEA R6, R6, R22.reuse, 0x7 ;  /* 0x0000001606067211 */ /* 0x080fe200078e38ff */
[--C-:B------:R-:W-:Y:S01]  /*1580*/  IMAD R41, R41, 0xb0, R22.reuse ;  /* 0x000000b029297824 */ /* 0x100fe200078e0216 */
[----:B------:R-:W-:Y:S01]  /*1590*/  SHF.L.U32 R73, R73, 0x2, RZ ;  /* 0x0000000249497819 */ /* 0x000fe200000006ff */
[--C-:B------:R-:W-:Y:S01]  /*15a0*/  IMAD R43, R43, 0xb0, R22.reuse ;  /* 0x000000b02b2b7824 */ /* 0x100fe200078e0216 */
[-C--:B------:R-:W-:Y:S01]  /*15b0*/  LEA R7, R7, R22.reuse, 0x7 ;  /* 0x0000001607077211 */ /* 0x080fe200078e38ff */
[--C-:B------:R-:W-:Y:S01]  /*15c0*/  IMAD R45, R45, 0xb0, R22.reuse ;  /* 0x000000b02d2d7824 */ /* 0x100fe200078e0216 */
[----:B------:R-:W-:Y:S01]  /*15d0*/  SHF.L.U32 R72, R2, 0x2, RZ ;  /* 0x0000000202487819 */ /* 0x000fe200000006ff */
[----:B------:R1:W-:Y:S01]  /*15e0*/  LDGSTS.E.BYPASS.128 [R73], [R122.64] ;  /* 0x000000007a497fae */ /* 0x0003e2000b901c44 */
[-C--:B------:R-:W-:Y:S01]  /*15f0*/  LEA R8, R8, R22.reuse, 0x7 ;  /* 0x0000001608087211 */ /* 0x080fe200078e38ff */
[--C-:B------:R-:W-:Y:S01]  /*1600*/  IMAD R47, R47, 0xb0, R22.reuse ;  /* 0x000000b02f2f7824 */ /* 0x100fe200078e0216 */
[-C--:B------:R-:W-:Y:S01]  /*1610*/  LEA R21, R18, R22.reuse, 0x7 ;  /* 0x0000001612157211 */ /* 0x080fe200078e38ff */
[----:B------:R1:W-:Y:S01]  /*1620*/  LDGSTS.E.BYPASS.128 [R72], [R120.64] ;  /* 0x0000000078487fae */ /* 0x0003e2000b901c44 */
[----:B------:R-:W-:Y:S01]  /*1630*/  SHF.L.U32 R19, R4, 0x2, RZ ;  /* 0x0000000204137819 */ /* 0x000fe200000006ff */
[--C-:B------:R-:W-:Y:S01]  /*1640*/  IMAD R49, R49, 0xb0, R22.reuse ;  /* 0x000000b031317824 */ /* 0x100fe200078e0216 */
[-C--:B------:R-:W-:Y:S01]  /*1650*/  LEA R9, R9, R22.reuse, 0x7 ;  /* 0x0000001609097211 */ /* 0x080fe200078e38ff */
[--C-:B------:R-:W-:Y:S01]  /*1660*/  IMAD R51, R51, 0xb0, R22.reuse ;  /* 0x000000b033337824 */ /* 0x100fe200078e0216 */
[----:B------:R-:W-:Y:S01]  /*1670*/  SHF.L.U32 R18, R5, 0x2, RZ ;  /* 0x0000000205127819 */ /* 0x000fe200000006ff */
[----:B------:R1:W-:Y:S01]  /*1680*/  LDGSTS.E.BYPASS.128 [R19], [R118.64] ;  /* 0x0000000076137fae */ /* 0x0003e2000b901c44 */
[-C--:B------:R-:W-:Y:S01]  /*1690*/  LEA R10, R10, R22.reuse, 0x7 ;  /* 0x000000160a0a7211 */ /* 0x080fe200078e38ff */
[----:B------:R-:W-:Y:S01]  /*16a0*/  IMAD R94, R35, 0xb0, R22 ;  /* 0x000000b0235e7824 */ /* 0x000fe200078e0216 */
[-C--:B------:R-:W-:Y:S01]  /*16b0*/  LEA R23, R3, R22.reuse, 0x7 ;  /* 0x0000001603177211 */ /* 0x080fe200078e38ff */
[----:B------:R1:W-:Y:S01]  /*16c0*/  LDGSTS.E.BYPASS.128 [R18], [R116.64] ;  /* 0x0000000074127fae */ /* 0x0003e2000b901c44 */
[----:B------:R-:W-:Y:S01]  /*16d0*/  SHF.L.U32 R2, R6, 0x2, RZ ;  /* 0x0000000206027819 */ /* 0x000fe200000006ff */
[----:B------:R-:W-:Y:S01]  /*16e0*/  IMAD.WIDE R102, R102, R93, c[0x0][0x160] ;  /* 0x0000580066667625 */ /* 0x000fe200078e025d */
[----:B------:R-:W-:-:S02]  /*16f0*/  LEA R11, R11, R22, 0x7 ;  /* 0x000000160b0b7211 */ /* 0x000fc400078e38ff */
[----:B------:R-:W-:Y:S01]  /*1700*/  SHF.L.U32 R3, R7, 0x2, RZ ;  /* 0x0000000207037819 */ /* 0x000fe200000006ff */
[----:B------:R1:W-:Y:S01]  /*1710*/  LDGSTS.E.BYPASS.128 [R2], [R114.64] ;  /* 0x0000000072027fae */ /* 0x0003e2000b901c44 */
[-C--:B------:R-:W-:Y:S01]  /*1720*/  LEA R12, R12, R22.reuse, 0x7 ;  /* 0x000000160c0c7211 */ /* 0x080fe200078e38ff */
[----:B------:R-:W-:Y:S01]  /*1730*/  IMAD R37, R37, 0xb0, R22 ;  /* 0x000000b025257824 */ /* 0x000fe200078e0216 */
[----:B------:R-:W-:Y:S01]  /*1740*/  SHF.L.U32 R4, R8, 0x2, RZ ;  /* 0x0000000208047819 */ /* 0x000fe200000006ff */
[----:B------:R1:W-:Y:S01]  /*1750*/  LDGSTS.E.BYPASS.128 [R3], [R112.64] ;  /* 0x0000000070037fae */ /* 0x0003e2000b901c44 */
[-C--:B------:R-:W-:Y:S01]  /*1760*/  LEA R13, R13, R22.reuse, 0x7 ;  /* 0x000000160d0d7211 */ /* 0x080fe200078e38ff */
[-C--:B------:R-:W-:Y:S01]  /*1770*/  IMAD.WIDE R100, R100, R93.reuse, c[0x0][0x160] ;  /* 0x0000580064647625 */ /* 0x080fe200078e025d */
[----:B------:R-:W-:Y:S01]  /*1780*/  SHF.L.U32 R5, R9, 0x2, RZ ;  /* 0x0000000209057819 */ /* 0x000fe200000006ff */
[----:B------:R1:W-:Y:S01]  /*1790*/  LDGSTS.E.BYPASS.128 [R4], [R110.64] ;  /* 0x000000006e047fae */ /* 0x0003e2000b901c44 */
[-C--:B------:R-:W-:Y:S01]  /*17a0*/  LEA R16, R16, R22.reuse, 0x7 ;  /* 0x0000001610107211 */ /* 0x080fe200078e38ff */
[-C--:B------:R-:W-:Y:S01]  /*17b0*/  IMAD.WIDE R98, R98, R93.reuse, c[0x0][0x160] ;  /* 0x0000580062627625 */ /* 0x080fe200078e025d */
[----:B------:R-:W-:Y:S01]  /*17c0*/  SHF.L.U32 R6, R10, 0x2, RZ ;  /* 0x000000020a067819 */ /* 0x000fe200000006ff */
[----:B------:R1:W-:Y:S01]  /*17d0*/  LDGSTS.E.BYPASS.128 [R5], [R108.64] ;  /* 0x000000006c057fae */ /* 0x0003e2000b901c44 */
[----:B------:R-:W-:Y:S01]  /*17e0*/  LEA R17, R17, R22, 0x7 ;  /* 0x0000001611117211 */ /* 0x000fe200078e38ff */
[-C--:B------:R-:W-:Y:S01]  /*17f0*/  IMAD.WIDE R96, R96, R93.reuse, c[0x0][0x160] ;  /* 0x0000580060607625 */ /* 0x080fe200078e025d */
[----:B------:R-:W-:Y:S01]  /*1800*/  SHF.L.U32 R7, R11, 0x2, RZ ;  /* 0x000000020b077819 */ /* 0x000fe200000006ff */
[----:B------:R1:W-:Y:S01]  /*1810*/  LDGSTS.E.BYPASS.128 [R6], [R106.64] ;  /* 0x000000006a067fae */ /* 0x0003e2000b901c44 */
[----:B------:R-:W-:Y:S01]  /*1820*/  SHF.L.U32 R8, R12, 0x2, RZ ;  /* 0x000000020c087819 */ /* 0x000fe200000006ff */
        /* <DEDUP_REMOVED lines=11> */
[----:B------:R-:W-:Y:S01]  /*18e0*/  ISETP.GE.U32.AND P0, PT, R22, 0x30, PT ;  /* 0x000000301600780c */ /* 0x000fe20003f06070 */
[-C--:B------:R-:W-:Y:S01]  /*18f0*/  IMAD.WIDE R84, R43, R93.reuse, c[0x0][0x168] ;  /* 0x00005a002b547625 */ /* 0x080fe200078e025d */
[----:B------:R-:W-:Y:S01]  /*1900*/  SHF.R.U32.HI R17, RZ, 0x3, R15 ;  /* 0x00000003ff117819 */ /* 0x000fe2000001160f */
[----:B------:R1:W-:Y:S01]  /*1910*/  LDGSTS.E.BYPASS.128 [R10], [R98.64] ;  /* 0x00000000620a7fae */ /* 0x0003e2000b901c44 */
[----:B------:R-:W-:Y:S01]  /*1920*/  MOV R16, 0x3 ;  /* 0x0000000300107802 */ /* 0x000fe20000000f00 */
[-C--:B------:R-:W-:Y:S01]  /*1930*/  IMAD.WIDE R82, R45, R93.reuse, c[0x0][0x168] ;  /* 0x00005a002d527625 */ /* 0x080fe200078e025d */
[----:B------:R-:W-:Y:S01]  /*1940*/  SGXT.U32 R17, R17, 0x4 ;  /* 0x000000041111781a */ /* 0x000fe20000000000 */
[----:B------:R1:W-:Y:S01]  /*1950*/  LDGSTS.E.BYPASS.128 [R11], [R96.64] ;  /* 0x00000000600b7fae */ /* 0x0003e2000b901c44 */
[----:B------:R-:W-:Y:S01]  /*1960*/  CS2R R20, SRZ ;  /* 0x0000000000147805 */ /* 0x000fe2000001ff00 */
[----:B------:R-:W-:Y:S01]  /*1970*/  IMAD.WIDE R80, R47, R93, c[0x0][0x168] ;  /* 0x00005a002f507625 */ /* 0x000fe200078e025d */
[----:B------:R-:W-:Y:S01]  /*1980*/  LOP3.LUT R14, R14, R17, RZ, 0xfc, !PT ;  /* 0x000000110e0e7212 */ /* 0x000fe200078efcff */
[----:B------:R-:W-:Y:S01]  /*1990*/  CS2R R22, SRZ ;  /* 0x0000000000167805 */ /* 0x000fe2000001ff00 */
[----:B------:R-:W-:Y:S01]  /*19a0*/  SHF.L.U32 R17, R15, 0x6, RZ ;  /* 0x000000060f117819 */ /* 0x000fe200000006ff */
[-C--:B------:R-:W-:Y:S01]  /*19b0*/  IMAD.WIDE R78, R49, R93.reuse, c[0x0][0x168] ;  /* 0x00005a00314e7625 */ /* 0x080fe200078e025d */
[----:B------:R-:W-:Y:S01]  /*19c0*/  CS2R R44, SRZ ;  /* 0x00000000002c7805 */ /* 0x000fe2000001ff00 */
[----:B------:R-:W-:Y:S01]  /*19d0*/  CS2R R46, SRZ ;  /* 0x00000000002e7805 */ /* 0x000fe2000001ff00 */
[----:B------:R-:W-:Y:S01]  /*19e0*/  CS2R R48, SRZ ;  /* 0x0000000000307805 */ /* 0x000fe2000001ff00 */
[-C--:B------:R-:W-:Y:S01]  /*19f0*/  IMAD.WIDE R76, R51, R93.reuse, c[0x0][0x168] ;  /* 0x00005a00334c7625 */ /* 0x080fe200078e025d */
[----:B------:R-:W-:Y:S01]  /*1a00*/  LOP3.LUT R17, R17, 0x7e00, RZ, 0xc0, !PT ;  /* 0x00007e0011117812 */ /* 0x000fe200078ec0ff */
[----:B------:R-:W-:Y:S01]  /*1a10*/  CS2R R50, SRZ ;  /* 0x0000000000327805 */ /* 0x000fe2000001ff00 */
[----:B------:R-:W-:Y:S01]  /*1a20*/  LOP3.LUT R15, R24, 0x1c, RZ, 0xc0, !PT ;  /* 0x0000001c180f7812 */ /* 0x000fe200078ec0ff */
[----:B------:R-:W-:-:S04]  /*1a30*/  IMAD.WIDE R94, R94, R93, c[0x0][0x160] ;  /* 0x000058005e5e7625 */ /* 0x000fc800078e025d */
[----:B------:R-:W-:Y:S01]  /*1a40*/  IMAD.WIDE R92, R37, R93, c[0x0][0x160] ;  /* 0x00005800255c7625 */ /* 0x000fe200078e025d */
[----:B------:R1:W-:Y:S04]  /*1a50*/  LDGSTS.E.BYPASS.128 [R12], [R94.64] ;  /* 0x000000005e0c7fae */ /* 0x0003e8000b901c44 */
[----:B------:R1:W-:Y:S04]  /*1a60*/  LDGSTS.E.BYPASS.128 [R13], [R92.64] ;  /* 0x000000005c0d7fae */ /* 0x0003e8000b901c44 */
[----:B------:R-:W0:Y:S04]  /*1a70*/  LDGDEPBAR ;  /* 0x00000000000079af */ /* 0x000e280000000000 */
[----:B------:R1:W-:Y:S04]  /*1a80*/  LDGSTS.E.BYPASS.128 [R73+0x20000], [R90.64] ;  /* 0x200000005a497fae */ /* 0x0003e8000b901c44 */
[----:B------:R1:W-:Y:S04]  /*1a90*/  LDGSTS.E.BYPASS.128 [R72+0x20000], [R88.64] ;  /* 0x2000000058487fae */ /* 0x0003e8000b901c44 */
[----:B------:R1:W-:Y:S04]  /*1aa0*/  LDGSTS.E.BYPASS.128 [R19+0x20000], [R86.64] ;  /* 0x2000000056137fae */ /* 0x0003e8000b901c44 */
[----:B------:R1:W-:Y:S04]  /*1ab0*/  LDGSTS.E.BYPASS.128 [R18+0x20000], [R84.64] ;  /* 0x2000000054127fae */ /* 0x0003e8000b901c44 */
[----:B------:R1:W-:Y:S04]  /*1ac0*/  LDGSTS.E.BYPASS.128 [R2+0x20000], [R82.64] ;  /* 0x2000000052027fae */ /* 0x0003e8000b901c44 */
[----:B------:R1:W-:Y:S04]  /*1ad0*/  LDGSTS.E.BYPASS.128 [R3+0x20000], [R80.64] ;  /* 0x2000000050037fae */ /* 0x0003e8000b901c44 */
[----:B------:R1:W-:Y:S04]  /*1ae0*/  LDGSTS.E.BYPASS.128 [R4+0x20000], [R78.64] ;  /* 0x200000004e047fae */ /* 0x0003e8000b901c44 */
[----:B------:R1:W-:Y:S04]  /*1af0*/  LDGSTS.E.BYPASS.128 [R5+0x20000], [R76.64] ;  /* 0x200000004c057fae */ /* 0x0003e8000b901c44 */
[----:B------:R-:W0:Y:S04]  /*1b00*/  LDGDEPBAR ;  /* 0x00000000000079af */ /* 0x000e280000000000 */
[----:B------:R-:W-:Y:S06]  /*1b10*/  BAR.SYNC 0x0 ;  /* 0x0000000000007b1d */ /* 0x000fec0000000000 */
[----:B------:R-:W-:Y:S01]  /*1b20*/  @!PT LDS RZ, [RZ] ;  /* 0x00000000fffff984 */ /* 0x000fe20000000800 */
[----:B------:R-:W-:Y:S01]  /*1b30*/  @!PT LDS RZ, [RZ] ;  /* 0x00000000fffff984 */ /* 0x000fe20000000800 */
[----:B------:R-:W-:Y:S01]  /*1b40*/  @!PT LDS RZ, [RZ] ;  /* 0x00000000fffff984 */ /* 0x000fe20000000800 */
[----:B------:R1:W-:Y:S04]  /*1b50*/  LDGSTS.E.BYPASS.128 [R73+0x8000], [R122.64+0x200], !P0 ;  /* 0x080002007a497fae */ /* 0x0003e8000c101c44 */
        /* <DEDUP_REMOVED lines=15> */
[----:B------:R-:W0:Y:S04]  /*1c50*/  LDGDEPBAR ;  /* 0x00000000000079af */ /* 0x000e280000000000 */
        /* <DEDUP_REMOVED lines=9> */
[----:B------:R-:W-:Y:S06]  /*1cf0*/  BAR.SYNC 0x0 ;  /* 0x0000000000007b1d */ /* 0x000fec0000000000 */
[----:B------:R-:W-:Y:S01]  /*1d00*/  @!PT LDS RZ, [RZ] ;  /* 0x00000000fffff984 */ /* 0x000fe20000000800 */
[----:B------:R-:W-:Y:S01]  /*1d10*/  @!PT LDS RZ, [RZ] ;  /* 0x00000000fffff984 */ /* 0x000fe20000000800 */
[----:B------:R-:W-:Y:S01]  /*1d20*/  @!PT LDS RZ, [RZ] ;  /* 0x00000000fffff984 */ /* 0x000fe20000000800 */
[----:B------:R1:W-:Y:S04]  /*1d30*/  LDGSTS.E.BYPASS.128 [R73+0x10000], [R122.64+0x400], !PT ;  /* 0x100004007a497fae */ /* 0x0003e8000f901c44 */
        /* <DEDUP_REMOVED lines=15> */
[----:B------:R-:W0:Y:S04]  /*1e30*/  LDGDEPBAR ;  /* 0x00000000000079af */ /* 0x000e280000000000 */
        /* <DEDUP_REMOVED lines=37> */
[----:B------:R1:W-:Y:S01]  /*2090*/  LDGSTS.E.BYPASS.128 [R5+0x2c000], [R76.64+0x600], !PT ;  /* 0x2c0006004c057fae */ /* 0x0003e2000f901c44 */
[----:B------:R-:W-:-:S02]  /*20a0*/  UMOV UR4, URZ ;  /* 0x0000003f00047c82 */ /* 0x000fc40008000000 */
[----:B------:R-:W-:Y:S01]  /*20b0*/  UMOV UR5, URZ ;  /* 0x0000003f00057c82 */ /* 0x000fe20008000000 */
[----:B------:R-:W0:Y:S01]  /*20c0*/  LDGDEPBAR ;  /* 0x00000000000079af */ /* 0x000e220000000000 */
[----:B------:R-:W-:-:S04]  /*20d0*/  DEPBAR.LE SB0, 0x6 ;  /* 0x000081800000791a */ /* 0x000fc80000000000 */
[----:B-1----:R-:W-:Y:S06]  /*20e0*/  BAR.SYNC 0x0 ;  /* 0x0000000000007b1d */ /* 0x002fec0000000000 */
.L_x_1:
[----:B------:R-:W-:Y:S01]  /*20f0*/  LEA R74, R15, UR8, 0x9 ;  /* 0x000000080f4a7c11 */ /* 0x000fe2000f8e48ff */
[----:B------:R-:W-:Y:S01]  /*2100*/  LDS.128 R36, [R17.X4+UR4+0x200] ;  /* 0x0002000411247984 */ /* 0x000fe20008004c00 */
[----:B------:R-:W-:Y:S01]  /*2110*/  IADD3 R16, R16, 0x1, RZ ;  /* 0x0000000110107810 */ /* 0x000fe20007ffe0ff */
[----:B------:R-:W-:Y:S02]  /*2120*/  ULDC.64 UR10, c[0x0][0x118] ;  /* 0x00004600000a7ab9 */ /* 0x000fe40000000a00 */
[----:B------:R-:W1:Y:S01]  /*2130*/  LDS.128 R60, [R74] ;  /* 0x000000004a3c7984 */ /* 0x000e620000000c00 */
[C---:B------:R-:W-:Y:S01]  /*2140*/  ISETP.GE.AND P0, PT, R16.reuse, 0x4, PT ;  /* 0x000000041000780c */ /* 0x040fe20003f06270 */
[----:B------:R-:W-:Y:S02]  /*2150*/  UIADD3 UR5, UR5, 0x1, URZ ;  /* 0x0000000105057890 */ /* 0x000fe4000fffe03f */
[----:B------:R-:W2:Y:S01]  /*2160*/  LDS.128 R32, [R17.X4+UR4+0x400] ;  /* 0x0004000411207984 */ /* 0x000ea20008004c00 */
[----:B------:R-:W-:Y:S01]  /*2170*/  SEL R16, R16, RZ, !P0 ;  /* 0x000000ff10107207 */ /* 0x000fe20004000000 */
[----:B------:R-:W-:-:S02]  /*2180*/  UISETP.GE.AND UP1, UPT, UR5, 0x4, UPT ;  /* 0x000000040500788c */ /* 0x000fc4000bf26270 */
[----:B------:R-:W3:Y:S02]  /*2190*/  LDS.128 R28, [R17.X4+UR4+0x600] ;  /* 0x00060004111c7984 */ /* 0x000ee40008004c00 */
[----:B------:R-:W-:Y:S02]  /*21a0*/  USEL UR5, UR5, URZ, !UP1 ;  /* 0x0000003f05057287 */ /* 0x000fe4000c800000 */
[----:B------:R-:W4:Y:S02]  /*21b0*/  LDS.128 R40, [R17.X4+UR4] ;  /* 0x0000000411287984 */ /* 0x000f240008004c00 */
[----:B------:R-:W-:Y:S02]  /*21c0*/  ULEA UR8, UR5, 0x20000, 0xe ;  /* 0x0002000005087891 */ /* 0x000fe4000f8e703f */
[----:B------:R-:W4:Y:S04]  /*21d0*/  LDS.128 R64, [R74+0x200] ;  /* 0x000200004a407984 */ /* 0x000f280000000c00 */
[----:B------:R-:W4:Y:S04]  /*21e0*/  LDS.128 R56, [R74+0x400] ;  /* 0x000400004a387984 */ /* 0x000f280000000c00 */
[----:B------:R-:W4:Y:S01]  /*21f0*/  LDS.128 R24, [R74+0x600] ;  /* 0x000600004a187984 */ /* 0x000f220000000c00 */
[-C--:B-1----:R-:W-:Y:S01]  /*2200*/  FFMA R48, R36, R60.reuse, R48 ;  /* 0x0000003c24307223 */ /* 0x082fe20000000030 */
[----:B--2---:R-:W-:-:S03]  /*2210*/  FFMA R44, R32, R60, R44 ;  /* 0x0000003c202c7223 */ /* 0x004fc6000000002c */
[-C--:B------:R-:W-:Y:S01]  /*2220*/  FFMA R69, R37, R61.reuse, R48 ;  /* 0x0000003d25457223 */ /* 0x080fe20000000030 */
[-C--:B---3--:R-:W-:Y:S01]  /*2230*/  FFMA R20, R28, R60.reuse, R20 ;  /* 0x0000003c1c147223 */ /* 0x088fe20000000014 */
[-C--:B------:R-:W-:Y:S01]  /*2240*/  FFMA R71, R33, R61.reuse, R44 ;  /* 0x0000003d21477223 */ /* 0x080fe2000000002c */
[----:B----4-:R-:W-:Y:S02]  /*2250*/  FFMA R52, R40, R60, R52 ;  /* 0x0000003c28347223 */ /* 0x010fe40000000034 */
[-C--:B------:R-:W-:Y:S01]  /*2260*/  FFMA R125, R29, R61.reuse, R20 ;  /* 0x0000003d1d7d7223 */ /* 0x080fe20000000014 */
[----:B------:R-:W-:Y:S01]  /*2270*/  FFMA R60, R34, R62, R71 ;  /* 0x0000003e223c7223 */ /* 0x000fe20000000047 */
[-C--:B------:R-:W-:Y:S01]  /*2280*/  FFMA R20, R40, R64.reuse, R53 ;  /* 0x0000004028147223 */ /* 0x080fe20000000035 */
[-C--:B------:R-:W-:Y:S01]  /*2290*/  FFMA R44, R36, R64.reuse, R49 ;  /* 0x00000040242c7223 */ /* 0x080fe20000000031 */
[-C--:B------:R-:W-:Y:S01]  /*22a0*/  FFMA R48, R32, R64.reuse, R45 ;  /* 0x0000004020307223 */ /* 0x080fe2000000002d */
[C---:B------:R-:W-:Y:S01]  /*22b0*/  FFMA R75, R41.reuse, R61, R52 ;  /* 0x0000003d294b7223 */ /* 0x040fe20000000034 */
[----:B------:R-:W-:Y:S01]  /*22c0*/  FFMA R64, R28, R64, R21 ;  /* 0x000000401c407223 */ /* 0x000fe20000000015 */
[-C--:B------:R-:W-:Y:S01]  /*22d0*/  FFMA R21, R41, R65.reuse, R20 ;  /* 0x0000004129157223 */ /* 0x080fe20000000014 */
[-C--:B------:R-:W-:Y:S01]  /*22e0*/  FFMA R45, R37, R65.reuse, R44 ;  /* 0x00000041252d7223 */ /* 0x080fe2000000002c */
[-C--:B------:R-:W-:Y:S01]  /*22f0*/  FFMA R49, R33, R65.reuse, R48 ;  /* 0x0000004121317223 */ /* 0x080fe20000000030 */
[-C--:B------:R-:W-:Y:S01]  /*2300*/  FFMA R50, R36, R56.reuse, R50 ;  /* 0x0000003824327223 */ /* 0x080fe20000000032 */
[-C--:B------:R-:W-:Y:S01]  /*2310*/  FFMA R46, R32, R56.reuse, R46 ;  /* 0x00000038202e7223 */ /* 0x080fe2000000002e */
[-C--:B------:R-:W-:Y:S01]  /*2320*/  FFMA R54, R40, R56.reuse, R54 ;  /* 0x0000003828367223 */ /* 0x080fe20000000036 */
[----:B------:R-:W-:Y:S01]  /*2330*/  FFMA R22, R28, R56, R22 ;  /* 0x000000381c167223 */ /* 0x000fe20000000016 */
[-C--:B------:R-:W-:Y:S01]  /*2340*/  FFMA R75, R42, R62.reuse, R75 ;  /* 0x0000003e2a4b7223 */ /* 0x080fe2000000004b */
[-C--:B------:R-:W-:Y:S01]  /*2350*/  FFMA R61, R38, R62.reuse, R69 ;  /* 0x0000003e263d7223 */ /* 0x080fe20000000045 */
[----:B------:R-:W-:Y:S01]  /*2360*/  FFMA R53, R29, R65, R64 ;  /* 0x000000411d357223 */ /* 0x000fe20000000040 */
[----:B------:R-:W-:Y:S01]  /*2370*/  FFMA R62, R30, R62, R125 ;  /* 0x0000003e1e3e7223 */ /* 0x000fe2000000007d */
[-C--:B------:R-:W-:Y:S01]  /*2380*/  FFMA R124, R42, R66.reuse, R21 ;  /* 0x000000422a7c7223 */ /* 0x080fe20000000015 */
[-C--:B------:R-:W-:Y:S01]  /*2390*/  FFMA R65, R38, R66.reuse, R45 ;  /* 0x0000004226417223 */ /* 0x080fe2000000002d */
[----:B------:R-:W-:Y:S01]  /*23a0*/  FFMA R64, R34, R66, R49 ;  /* 0x0000004222407223 */ /* 0x000fe20000000031 */
[-C--:B------:R-:W-:Y:S01]  /*23b0*/  FFMA R21, R37, R57.reuse, R50 ;  /* 0x0000003925157223 */ /* 0x080fe20000000032 */
        /* <DEDUP_REMOVED lines=10> */
[C---:B------:R-:W-:Y:S01]  /*2460*/  FFMA R58, R30.reuse, R58, R49 ;  /* 0x0000003a1e3a7223 */ /* 0x040fe20000000031 */
[-C--:B------:R-:W-:Y:S01]  /*2470*/  FFMA R41, R41, R25.reuse, R40 ;  /* 0x0000001929297223 */ /* 0x080fe20000000028 */
[-C--:B------:R-:W-:Y:S01]  /*2480*/  FFMA R37, R37, R25.reuse, R36 ;  /* 0x0000001925257223 */ /* 0x080fe20000000024 */
[-C--:B------:R-:W-:Y:S01]  /*2490*/  FFMA R33, R33, R25.reuse, R32 ;  /* 0x0000001921217223 */ /* 0x080fe20000000020 */
[----:B------:R-:W-:Y:S01]  /*24a0*/  FFMA R66, R30, R66, R53 ;  /* 0x000000421e427223 */ /* 0x000fe20000000035 */
[----:B------:R-:W-:Y:S01]  /*24b0*/  FFMA R25, R29, R25, R24 ;  /* 0x000000191d197223 */ /* 0x000fe20000000018 */
[----:B------:R-:W-:Y:S01]  /*24c0*/  LDS.128 R68, [R17.X4+UR4+0x10] ;  /* 0x0000100411447984 */ /* 0x000fe20008004c00 */
[-C--:B------:R-:W-:Y:S01]  /*24d0*/  FFMA R42, R42, R26.reuse, R41 ;  /* 0x0000001a2a2a7223 */ /* 0x080fe20000000029 */
[-C--:B------:R-:W-:Y:S01]  /*24e0*/  FFMA R38, R38, R26.reuse, R37 ;  /* 0x0000001a26267223 */ /* 0x080fe20000000025 */
[-C--:B------:R-:W-:Y:S01]  /*24f0*/  FFMA R34, R34, R26.reuse, R33 ;  /* 0x0000001a22227223 */ /* 0x080fe20000000021 */
[----:B------:R-:W1:Y:S01]  /*2500*/  LDS.128 R44, [R74+0x210] ;  /* 0x000210004a2c7984 */ /* 0x000e620000000c00 */
[----:B------:R-:W-:Y:S01]  /*2510*/  FFMA R26, R30, R26, R25 ;  /* 0x0000001a1e1a7223 */ /* 0x000fe20000000019 */
[-C--:B------:R-:W-:Y:S01]  /*2520*/  FFMA R30, R39, R67.reuse, R65 ;  /* 0x00000043271e7223 */ /* 0x080fe20000000041 */
[-C--:B------:R-:W-:Y:S01]  /*2530*/  FFMA R29, R35, R67.reuse, R64 ;  /* 0x00000043231d7223 */ /* 0x080fe20000000040 */
[----:B------:R-:W2:Y:S01]  /*2540*/  LDS.128 R48, [R74+0x610] ;  /* 0x000610004a307984 */ /* 0x000ea20000000c00 */
[-C--:B------:R-:W-:Y:S01]  /*2550*/  FFMA R124, R43, R67.reuse, R124 ;  /* 0x000000432b7c7223 */ /* 0x080fe2000000007c */
[----:B------:R-:W-:Y:S01]  /*2560*/  FFMA R28, R31, R67, R66 ;  /* 0x000000431f1c7223 */ /* 0x000fe20000000042 */
[-C--:B------:R-:W-:Y:S01]  /*2570*/  FFMA R36, R39, R59.reuse, R57 ;  /* 0x0000003b27247223 */ /* 0x080fe20000000039 */
[----:B------:R-:W3:Y:S01]  /*2580*/  LDS.128 R20, [R74+0x10] ;  /* 0x000010004a147984 */ /* 0x000ee20000000c00 */
[-C--:B------:R-:W-:Y:S01]  /*2590*/  FFMA R33, R35, R59.reuse, R56 ;  /* 0x0000003b23217223 */ /* 0x080fe20000000038 */
[-C--:B------:R-:W-:Y:S01]  /*25a0*/  FFMA R125, R43, R59.reuse, R125 ;  /* 0x0000003b2b7d7223 */ /* 0x080fe2000000007d */
[----:B------:R-:W-:Y:S01]  /*25b0*/  FFMA R32, R31, R59, R58 ;  /* 0x0000003b1f207223 */ /* 0x000fe2000000003a */
[----:B------:R-:W4:Y:S01]  /*25c0*/  LDS.128 R52, [R74+0x410] ;  /* 0x000410004a347984 */ /* 0x000f220000000c00 */
[-C--:B------:R-:W-:Y:S01]  /*25d0*/  FFMA R75, R43, R63.reuse, R75 ;  /* 0x0000003f2b4b7223 */ /* 0x080fe2000000004b */
[-C--:B------:R-:W-:Y:S01]  /*25e0*/  FFMA R61, R39, R63.reuse, R61 ;  /* 0x0000003f273d7223 */ /* 0x080fe2000000003d */
[----:B------:R-:W-:Y:S01]  /*25f0*/  FFMA R62, R31, R63, R62 ;  /* 0x0000003f1f3e7223 */ /* 0x000fe2000000003e */
[----:B------:R-:W4:Y:S01]  /*2600*/  LDS.128 R64, [R17.X4+UR4+0x210] ;  /* 0x0002100411407984 */ /* 0x000f220008004c00 */
[-C--:B------:R-:W-:Y:S01]  /*2610*/  FFMA R43, R43, R27.reuse, R42 ;  /* 0x0000001b2b2b7223 */ /* 0x080fe2000000002a */
[-C--:B------:R-:W-:Y:S01]  /*2620*/  FFMA R39, R39, R27.reuse, R38 ;  /* 0x0000001b27277223 */ /* 0x080fe20000000026 */
[-C--:B------:R-:W-:Y:S01]  /*2630*/  FFMA R34, R35, R27.reuse, R34 ;  /* 0x0000001b23227223 */ /* 0x080fe20000000022 */
[----:B------:R-:W4:Y:S01]  /*2640*/  LDS.128 R56, [R17.X4+UR4+0x410] ;  /* 0x0004100411387984 */ /* 0x000f220008004c00 */
[----:B------:R-:W-:Y:S01]  /*2650*/  FFMA R31, R31, R27, R26 ;  /* 0x0000001b1f1f7223 */ /* 0x000fe2000000001a */
[----:B------:R-:W-:-:S02]  /*2660*/  FFMA R60, R35, R63, R60 ;  /* 0x0000003f233c7223 */ /* 0x000fc4000000003c */
[----:B------:R-:W4:Y:S01]  /*2670*/  LDS.128 R24, [R17.X4+UR4+0x610] ;  /* 0x0006100411187984 */ /* 0x000f220008004c00 */
[C---:B-1----:R-:W-:Y:S01]  /*2680*/  FFMA R124, R68.reuse, R44, R124 ;  /* 0x0000002c447c7223 */ /* 0x042fe2000000007c */
[----:B--2---:R-:W-:-:S03]  /*2690*/  FFMA R40, R68, R48, R43 ;  /* 0x0000003044287223 */ /* 0x004fc6000000002b */
[C---:B------:R-:W-:Y:S01]  /*26a0*/  FFMA R41, R69.reuse, R45, R124 ;  /* 0x0000002d45297223 */ /* 0x040fe2000000007c */
[C---:B---3--:R-:W-:Y:S01]  /*26b0*/  FFMA R38, R68.reuse, R20, R75 ;  /* 0x0000001444267223 */ /* 0x048fe2000000004b */
[C---:B------:R-:W-:Y:S01]  /*26c0*/  FFMA R35, R69.reuse, R49, R40 ;  /* 0x0000003145237223 */ /* 0x040fe20000000028 */
[----:B----4-:R-:W-:Y:S02]  /*26d0*/  FFMA R68, R68, R52, R125 ;  /* 0x0000003444447223 */ /* 0x010fe4000000007d */
[C---:B------:R-:W-:Y:S02]  /*26e0*/  FFMA R75, R69.reuse, R21, R38 ;  /* 0x00000015454b7223 */ /* 0x040fe40000000026 */
[----:B------:R-:W-:Y:S01]  /*26f0*/  FFMA R37, R69, R53, R68 ;  /* 0x0000003545257223 */ /* 0x000fe20000000044 */
[C---:B------:R-:W-:Y:S01]  /*2700*/  FFMA R38, R64.reuse, R20, R61 ;  /* 0x0000001440267223 */ /* 0x040fe2000000003d */
[C---:B------:R-:W-:Y:S01]  /*2710*/  FFMA R30, R64.reuse, R44, R30 ;  /* 0x0000002c401e7223 */ /* 0x040fe2000000001e */
[C---:B------:R-:W-:Y:S01]  /*2720*/  FFMA R36, R64.reuse, R52, R36 ;  /* 0x0000003440247223 */ /* 0x040fe20000000024 */
        /* <DEDUP_REMOVED lines=23> */
[----:B------:R-:W-:Y:S01]  /*28a0*/  FFMA R32, R24, R52, R32 ;  /* 0x0000003418207223 */ /* 0x000fe20000000020 */
[C---:B------:R-:W-:Y:S01]  /*28b0*/  FFMA R124, R58.reuse, R22, R37 ;  /* 0x000000163a7c7223 */ /* 0x040fe20000000025 */
[C---:B------:R-:W-:Y:S01]  /*28c0*/  FFMA R56, R58.reuse, R46, R35 ;  /* 0x0000002e3a387223 */ /* 0x040fe20000000023 */
[C---:B------:R-:W-:Y:S01]  /*28d0*/  FFMA R57, R58.reuse, R54, R33 ;  /* 0x000000363a397223 */ /* 0x040fe20000000021 */
[----:B------:R-:W-:Y:S01]  /*28e0*/  FFMA R58, R58, R50, R29 ;  /* 0x000000323a3a7223 */ /* 0x000fe2000000001d */
[----:B------:R-:W-:Y:S01]  /*28f0*/  FFMA R24, R24, R48, R31 ;  /* 0x0000003018187223 */ /* 0x000fe2000000001f */
[C---:B------:R-:W-:Y:S01]  /*2900*/  FFMA R21, R25.reuse, R21, R62 ;  /* 0x0000001519157223 */ /* 0x040fe2000000003e */
[C---:B------:R-:W-:Y:S01]  /*2910*/  FFMA R45, R25.reuse, R45, R28 ;  /* 0x0000002d192d7223 */ /* 0x040fe2000000001c */
[C---:B------:R-:W-:Y:S01]  /*2920*/  FFMA R53, R25.reuse, R53, R32 ;  /* 0x0000003519357223 */ /* 0x040fe20000000020 */
[----:B------:R-:W-:Y:S01]  /*2930*/  LDS.128 R60, [R17.X4+UR4+0x20] ;  /* 0x00002004113c7984 */ /* 0x000fe20008004c00 */
[----:B------:R-:W-:Y:S01]  /*2940*/  FFMA R25, R25, R49, R24 ;  /* 0x0000003119197223 */ /* 0x000fe20000000018 */
[C---:B------:R-:W-:Y:S01]  /*2950*/  FFMA R22, R26.reuse, R22, R21 ;  /* 0x000000161a167223 */ /* 0x040fe20000000015 */
[C---:B------:R-:W-:Y:S01]  /*2960*/  FFMA R24, R26.reuse, R46, R45 ;  /* 0x0000002e1a187223 */ /* 0x040fe2000000002d */
[----:B------:R-:W1:Y:S01]  /*2970*/  LDS.128 R40, [R74+0x220] ;  /* 0x000220004a287984 */ /* 0x000e620000000c00 */
[C---:B------:R-:W-:Y:S01]  /*2980*/  FFMA R20, R67.reuse, R51, R66 ;  /* 0x0000003343147223 */ /* 0x040fe20000000042 */
[C---:B------:R-:W-:Y:S01]  /*2990*/  FFMA R21, R67.reuse, R55, R64 ;  /* 0x0000003743157223 */ /* 0x040fe20000000040 */
[C---:B------:R-:W-:Y:S01]  /*29a0*/  FFMA R46, R67.reuse, R47, R65 ;  /* 0x0000002f432e7223 */ /* 0x040fe20000000041 */
[----:B------:R-:W2:Y:S01]  /*29b0*/  LDS.128 R36, [R74+0x420] ;  /* 0x000420004a247984 */ /* 0x000ea20000000c00 */
[----:B------:R-:W-:Y:S01]  /*29c0*/  FFMA R125, R67, R23, R125 ;  /* 0x00000017437d7223 */ /* 0x000fe2000000007d */
[C---:B------:R-:W-:Y:S01]  /*29d0*/  FFMA R54, R26.reuse, R54, R53 ;  /* 0x000000361a367223 */ /* 0x040fe20000000035 */
[----:B------:R-:W-:Y:S01]  /*29e0*/  FFMA R26, R26, R50, R25 ;  /* 0x000000321a1a7223 */ /* 0x000fe20000000019 */
[----:B------:R-:W3:Y:S01]  /*29f0*/  LDS.128 R28, [R74+0x20] ;  /* 0x000020004a1c7984 */ /* 0x000ee20000000c00 */
[C---:B------:R-:W-:Y:S01]  /*2a00*/  FFMA R44, R59.reuse, R51, R58 ;  /* 0x000000333b2c7223 */ /* 0x040fe2000000003a */
[C---:B------:R-:W-:Y:S01]  /*2a10*/  FFMA R45, R59.reuse, R55, R57 ;  /* 0x000000373b2d7223 */ /* 0x040fe20000000039 */
[C---:B------:R-:W-:Y:S01]  /*2a20*/  FFMA R48, R59.reuse, R47, R56 ;  /* 0x0000002f3b307223 */ /* 0x040fe20000000038 */
[----:B------:R-:W4:Y:S01]  /*2a30*/  LDS.128 R32, [R74+0x620] ;  /* 0x000620004a207984 */ /* 0x000f220000000c00 */
[----:B------:R-:W-:Y:S01]  /*2a40*/  FFMA R124, R59, R23, R124 ;  /* 0x000000173b7c7223 */ /* 0x000fe2000000007c */
[C---:B------:R-:W-:Y:S01]  /*2a50*/  FFMA R69, R71.reuse, R47, R69 ;  /* 0x0000002f47457223 */ /* 0x040fe20000000045 */
[C---:B------:R-:W-:Y:S01]  /*2a60*/  FFMA R68, R71.reuse, R51, R68 ;  /* 0x0000003347447223 */ /* 0x040fe20000000044 */
[----:B------:R-:W4:Y:S01]  /*2a70*/  LDS.128 R64, [R17.X4+UR4+0x220] ;  /* 0x0002200411407984 */ /* 0x000f220008004c00 */
[----:B------:R-:W-:Y:S01]  /*2a80*/  FFMA R70, R71, R55, R70 ;  /* 0x0000003747467223 */ /* 0x000fe20000000046 */
[C---:B------:R-:W-:Y:S01]  /*2a90*/  FFMA R51, R27.reuse, R51, R26 ;  /* 0x000000331b337223 */ /* 0x040fe2000000001a */
[C---:B------:R-:W-:Y:S01]  /*2aa0*/  FFMA R55, R27.reuse, R55, R54 ;  /* 0x000000371b377223 */ /* 0x040fe20000000036 */
[----:B------:R-:W4:Y:S01]  /*2ab0*/  LDS.128 R56, [R17.X4+UR4+0x420] ;  /* 0x0004200411387984 */ /* 0x000f220008004c00 */
[C---:B------:R-:W-:Y:S01]  /*2ac0*/  FFMA R47, R27.reuse, R47, R24 ;  /* 0x0000002f1b2f7223 */ /* 0x040fe20000000018 */
[-C--:B------:R-:W-:Y:S01]  /*2ad0*/  FFMA R22, R27, R23.reuse, R22 ;  /* 0x000000171b167223 */ /* 0x080fe20000000016 */
[----:B------:R-:W-:Y:S01]  /*2ae0*/  FFMA R75, R71, R23, R75 ;  /* 0x00000017474b7223 */ /* 0x000fe2000000004b */
[----:B------:R-:W4:Y:S01]  /*2af0*/  LDS.128 R24, [R17.X4+UR4+0x620] ;  /* 0x0006200411187984 */ /* 0x000f220008004c00 */
[C---:B-1----:R-:W-:Y:S01]  /*2b00*/  FFMA R52, R60.reuse, R40, R69 ;  /* 0x000000283c347223 */ /* 0x042fe20000000045 */
[----:B--2---:R-:W-:-:S03]  /*2b10*/  FFMA R70, R60, R36, R70 ;  /* 0x000000243c467223 */ /* 0x004fc60000000046 */
[C---:B------:R-:W-:Y:S01]  /*2b20*/  FFMA R53, R61.reuse, R41, R52 ;  /* 0x000000293d357223 */ /* 0x040fe20000000034 */
[C---:B---3--:R-:W-:Y:S01]  /*2b30*/  FFMA R50, R60.reuse, R28, R75 ;  /* 0x0000001c3c327223 */ /* 0x048fe2000000004b */
[C---:B------:R-:W-:Y:S01]  /*2b40*/  FFMA R49, R61.reuse, R37, R70 ;  /* 0x000000253d317223 */ /* 0x040fe20000000046 */
[----:B----4-:R-:W-:Y:S02]  /*2b50*/  FFMA R68, R60, R32, R68 ;  /* 0x000000203c447223 */ /* 0x010fe40000000044 */
[C---:B------:R-:W-:Y:S01]  /*2b60*/  FFMA R75, R61.reuse, R29, R50 ;  /* 0x0000001d3d4b7223 */ /* 0x040fe20000000032 */
[----:B------:R-:W-:Y:S01]  /*2b70*/  FFMA R60, R62, R38, R49 ;  /* 0x000000263e3c7223 */ /* 0x000fe20000000031 */
        /* <DEDUP_REMOVED lines=36> */
[----:B------:R-:W-:Y:S01]  /*2dc0*/  LDS.128 R68, [R17.X4+UR4+0x30] ;  /* 0x0000300411447984 */ /* 0x000fe20008004c00 */
[C---:B------:R-:W-:Y:S01]  /*2dd0*/  FFMA R30, R26.reuse, R30, R29 ;  /* 0x0000001e1a1e7223 */ /* 0x040fe2000000001d */
[C---:B------:R-:W-:Y:S01]  /*2de0*/  FFMA R42, R26.reuse, R42, R41 ;  /* 0x0000002a1a2a7223 */ /* 0x040fe20000000029 */
[C---:B------:R-:W-:Y:S01]  /*2df0*/  FFMA R38, R26.reuse, R38, R37 ;  /* 0x000000261a267223 */ /* 0x040fe20000000025 */
[----:B------:R-:W1:Y:S01]  /*2e00*/  LDS.128 R44, [R74+0x230] ;  /* 0x000230004a2c7984 */ /* 0x000e620000000c00 */
[----:B------:R-:W-:Y:S01]  /*2e10*/  FFMA R26, R26, R34, R25 ;  /* 0x000000221a1a7223 */ /* 0x000fe20000000019 */
[C---:B------:R-:W-:Y:S01]  /*2e20*/  FFMA R28, R67.reuse, R35, R66 ;  /* 0x00000023431c7223 */ /* 0x040fe20000000042 */
[C---:B------:R-:W-:Y:S01]  /*2e30*/  FFMA R29, R67.reuse, R39, R64 ;  /* 0x00000027431d7223 */ /* 0x040fe20000000040 */
[----:B------:R-:W2:Y:S01]  /*2e40*/  LDS.128 R48, [R74+0x430] ;  /* 0x000430004a307984 */ /* 0x000ea20000000c00 */
[C---:B------:R-:W-:Y:S01]  /*2e50*/  FFMA R34, R67.reuse, R43, R65 ;  /* 0x0000002b43227223 */ /* 0x040fe20000000041 */
[----:B------:R-:W-:Y:S01]  /*2e60*/  FFMA R125, R67, R31, R125 ;  /* 0x0000001f437d7223 */ /* 0x000fe2000000007d */
[C---:B------:R-:W-:Y:S01]  /*2e70*/  FFMA R32, R59.reuse, R35, R58 ;  /* 0x000000233b207223 */ /* 0x040fe2000000003a */
[----:B------:R-:W3:Y:S01]  /*2e80*/  LDS.128 R20, [R74+0x30] ;  /* 0x000030004a147984 */ /* 0x000ee20000000c00 */
[C---:B------:R-:W-:Y:S01]  /*2e90*/  FFMA R33, R59.reuse, R39, R56 ;  /* 0x000000273b217223 */ /* 0x040fe20000000038 */
[C---:B------:R-:W-:Y:S01]  /*2ea0*/  FFMA R124, R59.reuse, R43, R124 ;  /* 0x0000002b3b7c7223 */ /* 0x040fe2000000007c */
[----:B------:R-:W-:Y:S01]  /*2eb0*/  FFMA R36, R59, R31, R57 ;  /* 0x0000001f3b247223 */ /* 0x000fe20000000039 */
[----:B------:R-:W4:Y:S01]  /*2ec0*/  LDS.128 R52, [R74+0x630] ;  /* 0x000630004a347984 */ /* 0x000f220000000c00 */
[C---:B------:R-:W-:Y:S01]  /*2ed0*/  FFMA R60, R63.reuse, R39, R60 ;  /* 0x000000273f3c7223 */ /* 0x040fe2000000003c */
[-C--:B------:R-:W-:Y:S01]  /*2ee0*/  FFMA R62, R63, R35.reuse, R62 ;  /* 0x000000233f3e7223 */ /* 0x080fe2000000003e */
[C---:B------:R-:W-:Y:S01]  /*2ef0*/  FFMA R35, R27.reuse, R35, R26 ;  /* 0x000000231b237223 */ /* 0x040fe2000000001a */
[----:B------:R-:W4:Y:S01]  /*2f00*/  LDS.128 R64, [R17.X4+UR4+0x230] ;  /* 0x0002300411407984 */ /* 0x000f220008004c00 */
[C---:B------:R-:W-:Y:S01]  /*2f10*/  FFMA R39, R27.reuse, R39, R38 ;  /* 0x000000271b277223 */ /* 0x040fe20000000026 */
[C---:B------:R-:W-:Y:S01]  /*2f20*/  FFMA R42, R27.reuse, R43, R42 ;  /* 0x0000002b1b2a7223 */ /* 0x040fe2000000002a */
[----:B------:R-:W-:Y:S01]  /*2f30*/  FFMA R30, R27, R31, R30 ;  /* 0x0000001f1b1e7223 */ /* 0x000fe2000000001e */
[----:B------:R-:W4:Y:S01]  /*2f40*/  LDS.128 R56, [R17.X4+UR4+0x430] ;  /* 0x0004300411387984 */ /* 0x000f220008004c00 */
[C---:B------:R-:W-:Y:S01]  /*2f50*/  FFMA R61, R63.reuse, R43, R61 ;  /* 0x0000002b3f3d7223 */ /* 0x040fe2000000003d */
[----:B------:R-:W-:-:S02]  /*2f60*/  FFMA R75, R63, R31, R75 ;  /* 0x0000001f3f4b7223 */ /* 0x000fc4000000004b */
[----:B------:R-:W4:Y:S01]  /*2f70*/  LDS.128 R24, [R17.X4+UR4+0x630] ;  /* 0x0006300411187984 */ /* 0x000f220008004c00 */
[C---:B-1----:R-:W-:Y:S01]  /*2f80*/  FFMA R40, R68.reuse, R44, R61 ;  /* 0x0000002c44287223 */ /* 0x042fe2000000003d */
[C---:B--2---:R-:W-:Y:S01]  /*2f90*/  FFMA R60, R68.reuse, R48, R60 ;  /* 0x00000030443c7223 */ /* 0x044fe2000000003c */
[C---:B---3--:R-:W-:Y:S02]  /*2fa0*/  FFMA R38, R68.reuse, R20, R75 ;  /* 0x0000001444267223 */ /* 0x048fe4000000004b */
[C---:B------:R-:W-:Y:S01]  /*2fb0*/  FFMA R75, R69.reuse, R45, R40 ;  /* 0x0000002d454b7223 */ /* 0x040fe20000000028 */
[C---:B------:R-:W-:Y:S01]  /*2fc0*/  FFMA R37, R69.reuse, R49, R60 ;  /* 0x0000003145257223 */ /* 0x040fe2000000003c */
[----:B----4-:R-:W-:Y:S01]  /*2fd0*/  FFMA R62, R68, R52, R62 ;  /* 0x00000034443e7223 */ /* 0x010fe2000000003e */
[C---:B------:R-:W-:Y:S01]  /*2fe0*/  FFMA R41, R69.reuse, R21, R38 ;  /* 0x0000001545297223 */ /* 0x040fe20000000026 */
        /* <DEDUP_REMOVED lines=38> */
[----:B------:R-:W-:Y:S01]  /*3250*/  FFMA R25, R25, R53, R24 ;  /* 0x0000003519197223 */ /* 0x000fe20000000018 */
[----:B------:R-:W1:Y:S01]  /*3260*/  LDS.128 R40, [R74+0x240] ;  /* 0x000240004a287984 */ /* 0x000e620000000c00 */
[C---:B------:R-:W-:Y:S01]  /*3270*/  FFMA R20, R67.reuse, R55, R66 ;  /* 0x0000003743147223 */ /* 0x040fe20000000042 */
[C---:B------:R-:W-:Y:S01]  /*3280*/  FFMA R44, R67.reuse, R51, R64 ;  /* 0x00000033432c7223 */ /* 0x040fe20000000040 */
[C---:B------:R-:W-:Y:S01]  /*3290*/  FFMA R45, R67.reuse, R47, R65 ;  /* 0x0000002f432d7223 */ /* 0x040fe20000000041 */
[----:B------:R-:W2:Y:S01]  /*32a0*/  LDS.128 R36, [R74+0x440] ;  /* 0x000440004a247984 */ /* 0x000ea20000000c00 */
[----:B------:R-:W-:Y:S01]  /*32b0*/  FFMA R125, R67, R23, R125 ;  /* 0x00000017437d7223 */ /* 0x000fe2000000007d */
[C---:B------:R-:W-:Y:S01]  /*32c0*/  FFMA R22, R26.reuse, R22, R21 ;  /* 0x000000161a167223 */ /* 0x040fe20000000015 */
[C---:B------:R-:W-:Y:S01]  /*32d0*/  FFMA R50, R26.reuse, R50, R49 ;  /* 0x000000321a327223 */ /* 0x040fe20000000031 */
[----:B------:R-:W3:Y:S01]  /*32e0*/  LDS.128 R28, [R74+0x40] ;  /* 0x000040004a1c7984 */ /* 0x000ee20000000c00 */
[----:B------:R-:W-:Y:S01]  /*32f0*/  FFMA R26, R26, R54, R25 ;  /* 0x000000361a1a7223 */ /* 0x000fe20000000019 */
[C---:B------:R-:W-:Y:S01]  /*3300*/  FFMA R21, R59.reuse, R55, R58 ;  /* 0x000000373b157223 */ /* 0x040fe2000000003a */
[C---:B------:R-:W-:Y:S01]  /*3310*/  FFMA R124, R59.reuse, R51, R124 ;  /* 0x000000333b7c7223 */ /* 0x040fe2000000007c */
[----:B------:R-:W4:Y:S01]  /*3320*/  LDS.128 R32, [R74+0x640] ;  /* 0x000640004a207984 */ /* 0x000f220000000c00 */
[C---:B------:R-:W-:Y:S01]  /*3330*/  FFMA R48, R59.reuse, R47, R57 ;  /* 0x0000002f3b307223 */ /* 0x040fe20000000039 */
[----:B------:R-:W-:Y:S01]  /*3340*/  FFMA R49, R59, R23, R56 ;  /* 0x000000173b317223 */ /* 0x000fe20000000038 */
[C---:B------:R-:W-:Y:S01]  /*3350*/  FFMA R68, R71.reuse, R51, R68 ;  /* 0x0000003347447223 */ /* 0x040fe20000000044 */
[----:B------:R-:W4:Y:S01]  /*3360*/  LDS.128 R64, [R17.X4+UR4+0x240] ;  /* 0x0002400411407984 */ /* 0x000f220008004c00 */
[-C--:B------:R-:W-:Y:S01]  /*3370*/  FFMA R70, R71, R55.reuse, R70 ;  /* 0x0000003747467223 */ /* 0x080fe20000000046 */
[C---:B------:R-:W-:Y:S01]  /*3380*/  FFMA R55, R27.reuse, R55, R26 ;  /* 0x000000371b377223 */ /* 0x040fe2000000001a */
[C---:B------:R-:W-:Y:S01]  /*3390*/  FFMA R51, R27.reuse, R51, R50 ;  /* 0x000000331b337223 */ /* 0x040fe20000000032 */
[----:B------:R-:W4:Y:S01]  /*33a0*/  LDS.128 R56, [R17.X4+UR4+0x440] ;  /* 0x0004400411387984 */ /* 0x000f220008004c00 */
[C---:B------:R-:W-:Y:S01]  /*33b0*/  FFMA R46, R27.reuse, R47, R46 ;  /* 0x0000002f1b2e7223 */ /* 0x040fe2000000002e */
[----:B------:R-:W-:Y:S01]  /*33c0*/  FFMA R22, R27, R23, R22 ;  /* 0x000000171b167223 */ /* 0x000fe20000000016 */
[C---:B------:R-:W-:Y:S01]  /*33d0*/  FFMA R75, R71.reuse, R47, R75 ;  /* 0x0000002f474b7223 */ /* 0x040fe2000000004b */
[----:B------:R-:W4:Y:S01]  /*33e0*/  LDS.128 R24, [R17.X4+UR4+0x640] ;  /* 0x0006400411187984 */ /* 0x000f220008004c00 */
[----:B------:R-:W-:-:S02]  /*33f0*/  FFMA R69, R71, R23, R69 ;  /* 0x0000001747457223 */ /* 0x000fc40000000045 */
        /* <DEDUP_REMOVED lines=29> */
[----:B------:R-:W-:Y:S01]  /*35d0*/  FFMA R36, R24, R36, R51 ;  /* 0x0000002418247223 */ /* 0x000fe20000000033 */
        /* <DEDUP_REMOVED lines=23> */
[----:B------:R-:W-:Y:S01]  /*3750*/  FFMA R125, R67, R31, R125 ;  /* 0x0000001f437d7223 */ /* 0x000fe2000000007d */
[C---:B------:R-:W-:Y:S01]  /*3760*/  FFMA R32, R59.reuse, R35, R58 ;  /* 0x000000233b207223 */ /* 0x040fe2000000003a */
[----:B------:R-:W2:Y:S01]  /*3770*/  LDS.128 R48, [R74+0x450] ;  /* 0x000450004a307984 */ /* 0x000ea20000000c00 */
[C---:B------:R-:W-:Y:S01]  /*3780*/  FFMA R33, R59.reuse, R39, R57 ;  /* 0x000000273b217223 */ /* 0x040fe20000000039 */
[C---:B------:R-:W-:Y:S01]  /*3790*/  FFMA R36, R59.reuse, R43, R56 ;  /* 0x0000002b3b247223 */ /* 0x040fe20000000038 */
[----:B------:R-:W-:Y:S01]  /*37a0*/  FFMA R37, R59, R31, R124 ;  /* 0x0000001f3b257223 */ /* 0x000fe2000000007c */
[----:B------:R-:W3:Y:S01]  /*37b0*/  LDS.128 R20, [R74+0x50] ;  /* 0x000050004a147984 */ /* 0x000ee20000000c00 */
[C---:B------:R-:W-:Y:S01]  /*37c0*/  FFMA R60, R63.reuse, R39, R60 ;  /* 0x000000273f3c7223 */ /* 0x040fe2000000003c */
[-C--:B------:R-:W-:Y:S01]  /*37d0*/  FFMA R62, R63, R35.reuse, R62 ;  /* 0x000000233f3e7223 */ /* 0x080fe2000000003e */
[C---:B------:R-:W-:Y:S01]  /*37e0*/  FFMA R35, R27.reuse, R35, R26 ;  /* 0x000000231b237223 */ /* 0x040fe2000000001a */
[----:B------:R-:W4:Y:S01]  /*37f0*/  LDS.128 R52, [R74+0x650] ;  /* 0x000650004a347984 */ /* 0x000f220000000c00 */
[C---:B------:R-:W-:Y:S01]  /*3800*/  FFMA R39, R27.reuse, R39, R38 ;  /* 0x000000271b277223 */ /* 0x040fe20000000026 */
[C---:B------:R-:W-:Y:S01]  /*3810*/  FFMA R42, R27.reuse, R43, R42 ;  /* 0x0000002b1b2a7223 */ /* 0x040fe2000000002a */
[----:B------:R-:W-:Y:S01]  /*3820*/  FFMA R30, R27, R31, R30 ;  /* 0x0000001f1b1e7223 */ /* 0x000fe2000000001e */
[----:B------:R-:W4:Y:S01]  /*3830*/  LDS.128 R64, [R17.X4+UR4+0x250] ;  /* 0x0002500411407984 */ /* 0x000f220008004c00 */
[C---:B------:R-:W-:Y:S01]  /*3840*/  FFMA R61, R63.reuse, R43, R61 ;  /* 0x0000002b3f3d7223 */ /* 0x040fe2000000003d */
[----:B------:R-:W-:-:S02]  /*3850*/  FFMA R75, R63, R31, R75 ;  /* 0x0000001f3f4b7223 */ /* 0x000fc4000000004b */
[----:B------:R-:W4:Y:S04]  /*3860*/  LDS.128 R56, [R17.X4+UR4+0x450] ;  /* 0x0004500411387984 */ /* 0x000f280008004c00 */
        /* <DEDUP_REMOVED lines=9> */
[C---:B------:R-:W-:Y:S01]  /*3900*/  FFMA R28, R64.reuse, R52, R28 ;  /* 0x00000034401c7223 */ /* 0x040fe2000000001c */
[-C--:B------:R-:W-:Y:S01]  /*3910*/  FFMA R31, R69, R53.reuse, R62 ;  /* 0x00000035451f7223 */ /* 0x080fe2000000003e */
        /* <DEDUP_REMOVED lines=10> */
[----:B------:R-:W-:Y:S01]  /*39c0*/  FFMA R31, R65, R49, R40 ;  /* 0x00000031411f7223 */ /* 0x000fe20000000028 */
        /* <DEDUP_REMOVED lines=12> */
[----:B------:R-:W-:Y:S01]  /*3a90*/  FFMA R57, R58, R22, R37 ;  /* 0x000000163a397223 */ /* 0x000fe20000000025 */
[C---:B------:R-:W-:Y:S01]  /*3aa0*/  FFMA R48, R24.reuse, R48, R39 ;  /* 0x0000003018307223 */ /* 0x040fe20000000027 */
[C---:B------:R-:W-:Y:S01]  /*3ab0*/  FFMA R45, R25.reuse, R45, R42 ;  /* 0x0000002d192d7223 */ /* 0x040fe2000000002a */
[----:B------:R-:W-:Y:S01]  /*3ac0*/  LDS.128 R60, [R17.X4+UR4+0x60] ;  /* 0x00006004113c7984 */ /* 0x000fe20008004c00 */
[----:B------:R-:W-:Y:S01]  /*3ad0*/  FFMA R30, R24, R20, R30 ;  /* 0x00000014181e7223 */ /* 0x000fe2000000001e */
[C---:B------:R-:W-:Y:S01]  /*3ae0*/  FFMA R64, R58.reuse, R46, R33 ;  /* 0x0000002e3a407223 */ /* 0x040fe20000000021 */
[C---:B------:R-:W-:Y:S01]  /*3af0*/  FFMA R56, R58.reuse, R50, R31 ;  /* 0x000000323a387223 */ /* 0x040fe2000000001f */
[----:B------:R-:W1:Y:S01]  /*3b00*/  LDS.128 R40, [R74+0x260] ;  /* 0x000260004a287984 */ /* 0x000e620000000c00 */
[----:B------:R-:W-:Y:S01]  /*3b10*/  FFMA R58, R58, R54, R29 ;  /* 0x000000363a3a7223 */ /* 0x000fe2000000001d */
[----:B------:R-:W-:Y:S01]  /*3b20*/  FFMA R24, R24, R52, R35 ;  /* 0x0000003418187223 */ /* 0x000fe20000000023 */
[C---:B------:R-:W-:Y:S01]  /*3b30*/  FFMA R21, R25.reuse, R21, R30 ;  /* 0x0000001519157223 */ /* 0x040fe2000000001e */
[----:B------:R-:W2:Y:S01]  /*3b40*/  LDS.128 R36, [R74+0x460] ;  /* 0x000460004a247984 */ /* 0x000ea20000000c00 */
[----:B------:R-:W-:Y:S01]  /*3b50*/  FFMA R49, R25, R49, R48 ;  /* 0x0000003119317223 */ /* 0x000fe20000000030 */
[C---:B------:R-:W-:Y:S01]  /*3b60*/  FFMA R20, R71.reuse, R47, R69 ;  /* 0x0000002f47147223 */ /* 0x040fe20000000045 */
[C---:B------:R-:W-:Y:S01]  /*3b70*/  FFMA R22, R26.reuse, R22, R21 ;  /* 0x000000161a167223 */ /* 0x040fe20000000015 */
[----:B------:R-:W3:Y:S01]  /*3b80*/  LDS.128 R28, [R74+0x60] ;  /* 0x000060004a1c7984 */ /* 0x000ee20000000c00 */
[C---:B------:R-:W-:Y:S01]  /*3b90*/  FFMA R21, R71.reuse, R51, R68 ;  /* 0x0000003347157223 */ /* 0x040fe20000000044 */
[C---:B------:R-:W-:Y:S01]  /*3ba0*/  FFMA R75, R71.reuse, R23, R75 ;  /* 0x00000017474b7223 */ /* 0x040fe2000000004b */
[----:B------:R-:W-:Y:S01]  /*3bb0*/  FFMA R44, R71, R55, R70 ;  /* 0x00000037472c7223 */ /* 0x000fe20000000046 */
        /* <DEDUP_REMOVED lines=8> */
[C---:B------:R-:W-:Y:S01]  /*3c40*/  FFMA R64, R59.reuse, R47, R64 ;  /* 0x0000002f3b407223 */ /* 0x040fe20000000040 */
[----:B------:R-:W-:Y:S01]  /*3c50*/  FFMA R26, R59, R23, R57 ;  /* 0x000000173b1a7223 */ /* 0x000fe20000000039 */
[C---:B------:R-:W-:Y:S01]  /*3c60*/  FFMA R66, R67.reuse, R55, R66 ;  /* 0x0000003743427223 */ /* 0x040fe20000000042 */
[----:B------:R-:W4:Y:S01]  /*3c70*/  LDS.128 R56, [R17.X4+UR4+0x460] ;  /* 0x0004600411387984 */ /* 0x000f220008004c00 */
[----:B------:R-:W-:Y:S01]  /*3c80*/  FFMA R65, R67, R51, R65 ;  /* 0x0000003343417223 */ /* 0x000fe20000000041 */
[C---:B------:R-:W-:Y:S01]  /*3c90*/  FFMA R55, R27.reuse, R55, R54 ;  /* 0x000000371b377223 */ /* 0x040fe20000000036 */
[C---:B------:R-:W-:Y:S01]  /*3ca0*/  FFMA R51, R27.reuse, R51, R50 ;  /* 0x000000331b337223 */ /* 0x040fe20000000032 */
[----:B------:R-:W-:Y:S01]  /*3cb0*/  FFMA R46, R27, R47, R46 ;  /* 0x0000002f1b2e7223 */ /* 0x000fe2000000002e */
[-C--:B------:R-:W-:Y:S01]  /*3cc0*/  FFMA R125, R67, R23.reuse, R125 ;  /* 0x00000017437d7223 */ /* 0x080fe2000000007d */
[----:B------:R-:W-:Y:S01]  /*3cd0*/  FFMA R27, R27, R23, R22 ;  /* 0x000000171b1b7223 */ /* 0x000fe20000000016 */
[----:B------:R-:W-:Y:S01]  /*3ce0*/  FFMA R124, R67, R47, R124 ;  /* 0x0000002f437c7223 */ /* 0x000fe2000000007c */
[C---:B-1----:R-:W-:Y:S01]  /*3cf0*/  FFMA R50, R60.reuse, R40, R20 ;  /* 0x000000283c327223 */ /* 0x042fe20000000014 */
[----:B--2---:R-:W-:-:S02]  /*3d00*/  FFMA R52, R60, R36, R21 ;  /* 0x000000243c347223 */ /* 0x004fc40000000015 */
[----:B------:R-:W1:Y:S01]  /*3d10*/  LDS.128 R20, [R17.X4+UR4+0x660] ;  /* 0x0006600411147984 */ /* 0x000e620008004c00 */
[C---:B---3--:R-:W-:Y:S01]  /*3d20*/  FFMA R48, R60.reuse, R28, R75 ;  /* 0x0000001c3c307223 */ /* 0x048fe2000000004b */
        /* <DEDUP_REMOVED lines=31> */
[----:B------:R-:W-:Y:S01]  /*3f20*/  LDS.128 R64, [R74+0x70] ;  /* 0x000070004a407984 */ /* 0x000fe20000000c00 */
[C---:B------:R-:W-:Y:S01]  /*3f30*/  FFMA R56, R58.reuse, R30, R49 ;  /* 0x0000001e3a387223 */ /* 0x040fe20000000031 */
[----:B------:R-:W-:Y:S01]  /*3f40*/  FFMA R58, R58, R34, R25 ;  /* 0x000000223a3a7223 */ /* 0x000fe20000000019 */
[----:B------:R-:W-:Y:S01]  /*3f50*/  FFMA R68, R59, R39, R68 ;  /* 0x000000273b447223 */ /* 0x000fe20000000044 */
[----:B------:R-:W-:Y:S01]  /*3f60*/  FFMA R70, R71, R35, R70 ;  /* 0x0000002347467223 */ /* 0x000fe20000000046 */
[C---:B-1----:R-:W-:Y:S01]  /*3f70*/  FFMA R46, R20.reuse, R40, R46 ;  /* 0x00000028142e7223 */ /* 0x042fe2000000002e */
[C---:B------:R-:W-:Y:S01]  /*3f80*/  FFMA R28, R20.reuse, R28, R27 ;  /* 0x0000001c141c7223 */ /* 0x040fe2000000001b */
[C---:B------:R-:W-:Y:S01]  /*3f90*/  FFMA R36, R20.reuse, R36, R51 ;  /* 0x0000002414247223 */ /* 0x040fe20000000033 */
[----:B------:R-:W-:Y:S01]  /*3fa0*/  FFMA R20, R20, R32, R55 ;  /* 0x0000002014147223 */ /* 0x000fe20000000037 */
[C---:B------:R-:W-:Y:S01]  /*3fb0*/  FFMA R41, R21.reuse, R41, R46 ;  /* 0x0000002915297223 */ /* 0x040fe2000000002e */
[----:B------:R-:W1:Y:S01]  /*3fc0*/  LDS.128 R52, [R17.X4+UR4+0x470] ;  /* 0x0004700411347984 */ /* 0x000e620008004c00 */
[C---:B------:R-:W-:Y:S01]  /*3fd0*/  FFMA R29, R21.reuse, R29, R28 ;  /* 0x0000001d151d7223 */ /* 0x040fe2000000001c */
[C---:B------:R-:W-:Y:S01]  /*3fe0*/  FFMA R37, R21.reuse, R37, R36 ;  /* 0x0000002515257223 */ /* 0x040fe20000000024 */
[----:B------:R-:W-:Y:S01]  /*3ff0*/  FFMA R21, R21, R33, R20 ;  /* 0x0000002115157223 */ /* 0x000fe20000000014 */
[----:B------:R-:W2:Y:S01]  /*4000*/  LDS.128 R44, [R17.X4+UR4+0x70] ;  /* 0x00007004112c7984 */ /* 0x000ea20008004c00 */
[C---:B------:R-:W-:Y:S01]  /*4010*/  FFMA R30, R22.reuse, R30, R29 ;  /* 0x0000001e161e7223 */ /* 0x040fe2000000001d */
[C---:B------:R-:W-:Y:S01]  /*4020*/  FFMA R42, R22.reuse, R42, R41 ;  /* 0x0000002a162a7223 */ /* 0x040fe20000000029 */
[C---:B------:R-:W-:Y:S01]  /*4030*/  FFMA R38, R22.reuse, R38, R37 ;  /* 0x0000002616267223 */ /* 0x040fe20000000025 */
[----:B------:R-:W3:Y:S01]  /*4040*/  LDS.128 R48, [R17.X4+UR4+0x270] ;  /* 0x0002700411307984 */ /* 0x000ee20008004c00 */
[----:B------:R-:W-:Y:S01]  /*4050*/  FFMA R34, R22, R34, R21 ;  /* 0x0000002216227223 */ /* 0x000fe20000000015 */
[C---:B------:R-:W-:Y:S01]  /*4060*/  FFMA R22, R63.reuse, R43, R75 ;  /* 0x0000002b3f167223 */ /* 0x040fe2000000004b */
[C---:B------:R-:W-:Y:S01]  /*4070*/  FFMA R21, R63.reuse, R39, R60 ;  /* 0x000000273f157223 */ /* 0x040fe2000000003c */
[----:B------:R-:W4:Y:S01]  /*4080*/  LDS.128 R24, [R17.X4+UR4+0x670] ;  /* 0x0006700411187984 */ /* 0x000f220008004c00 */
[C---:B------:R-:W-:Y:S01]  /*4090*/  FFMA R28, R63.reuse, R31, R61 ;  /* 0x0000001f3f1c7223 */ /* 0x040fe2000000003d */
[----:B------:R-:W-:Y:S01]  /*40a0*/  FFMA R20, R63, R35, R62 ;  /* 0x000000233f147223 */ /* 0x000fe2000000003e */
[C---:B------:R-:W-:Y:S01]  /*40b0*/  FFMA R29, R59.reuse, R31, R56 ;  /* 0x0000001f3b1d7223 */ /* 0x040fe20000000038 */
[----:B------:R-:W4:Y:S01]  /*40c0*/  LDS.128 R60, [R74+0x270] ;  /* 0x000270004a3c7984 */ /* 0x000f220000000c00 */
[C---:B------:R-:W-:Y:S01]  /*40d0*/  FFMA R32, R59.reuse, R35, R58 ;  /* 0x000000233b207223 */ /* 0x040fe2000000003a */
[-C--:B------:R-:W-:Y:S01]  /*40e0*/  FFMA R33, R59, R43.reuse, R57 ;  /* 0x0000002b3b217223 */ /* 0x080fe20000000039 */
[----:B------:R-:W-:Y:S01]  /*40f0*/  FFMA R124, R71, R43, R124 ;  /* 0x0000002b477c7223 */ /* 0x000fe2000000007c */
[----:B------:R-:W4:Y:S01]  /*4100*/  LDS.128 R56, [R74+0x470] ;  /* 0x000470004a387984 */ /* 0x000f220000000c00 */
[C---:B------:R-:W-:Y:S01]  /*4110*/  FFMA R35, R23.reuse, R35, R34 ;  /* 0x0000002317237223 */ /* 0x040fe20000000022 */
[C---:B------:R-:W-:Y:S01]  /*4120*/  FFMA R38, R23.reuse, R39, R38 ;  /* 0x0000002717267223 */ /* 0x040fe20000000026 */
[----:B------:R-:W-:Y:S01]  /*4130*/  FFMA R43, R23, R43, R42 ;  /* 0x0000002b172b7223 */ /* 0x000fe2000000002a */
[-C--:B------:R-:W-:Y:S01]  /*4140*/  FFMA R125, R71, R31.reuse, R125 ;  /* 0x0000001f477d7223 */ /* 0x080fe2000000007d */
[----:B------:R-:W-:Y:S01]  /*4150*/  FFMA R23, R23, R31, R30 ;  /* 0x0000001f17177223 */ /* 0x000fe2000000001e */
[----:B------:R-:W-:Y:S01]  /*4160*/  FFMA R69, R71, R39, R69 ;  /* 0x0000002747457223 */ /* 0x000fe20000000045 */
[-C--:B-1----:R-:W-:Y:S01]  /*4170*/  FFMA R40, R52, R64.reuse, R29 ;  /* 0x0000004034287223 */ /* 0x082fe2000000001d */
[----:B--2---:R-:W-:-:S03]  /*4180*/  FFMA R34, R44, R64, R28 ;  /* 0x000000402c227223 */ /* 0x004fc6000000001c */
[-C--:B------:R-:W-:Y:S01]  /*4190*/  FFMA R37, R53, R65.reuse, R40 ;  /* 0x0000004135257223 */ /* 0x080fe20000000028 */
[----:B------:R-:W1:Y:S01]  /*41a0*/  LDS.128 R28, [R74+0x670] ;  /* 0x000670004a1c7984 */ /* 0x000e620000000c00 */
        /* <DEDUP_REMOVED lines=8> */
[----:B------:R-:W-:Y:S01]  /*4230*/  FFMA R60, R24, R60, R43 ;  /* 0x0000003c183c7223 */ /* 0x000fe2000000002b */
[----:B------:R-:W-:Y:S01]  /*4240*/  FFMA R39, R25, R65, R64 ;  /* 0x0000004119277223 */ /* 0x000fe20000000040 */
        /* <DEDUP_REMOVED lines=20> */
[----:B------:R-:W-:Y:S01]  /*4390*/  FFMA R57, R54, R58, R33 ;  /* 0x0000003a36397223 */ /* 0x000fe20000000021 */
[C---:B------:R-:W-:Y:S01]  /*43a0*/  FFMA R66, R26.reuse, R66, R39 ;  /* 0x000000421a427223 */ /* 0x040fe20000000027 */
[----:B------:R-:W-:Y:S01]  /*43b0*/  FFMA R58, R26, R58, R37 ;  /* 0x0000003a1a3a7223 */ /* 0x000fe20000000025 */
[----:B------:R-:W-:Y:S01]  /*43c0*/  LDS.128 R40, [R74+0x680] ;  /* 0x000680004a287984 */ /* 0x000fe20000000c00 */
[----:B------:R-:W-:Y:S01]  /*43d0*/  FFMA R75, R47, R67, R75 ;  /* 0x000000432f4b7223 */ /* 0x000fe2000000004b */
[-C--:B-1----:R-:W-:Y:S01]  /*43e0*/  FFMA R70, R48, R28.reuse, R70 ;  /* 0x0000001c30467223 */ /* 0x082fe20000000046 */
[-C--:B------:R-:W-:Y:S01]  /*43f0*/  FFMA R20, R44, R28.reuse, R20 ;  /* 0x0000001c2c147223 */ /* 0x080fe20000000014 */
[----:B------:R-:W-:Y:S01]  /*4400*/  LDS.128 R36, [R74+0x480] ;  /* 0x000480004a247984 */ /* 0x000fe20000000c00 */
[-C--:B------:R-:W-:Y:S01]  /*4410*/  FFMA R32, R52, R28.reuse, R32 ;  /* 0x0000001c34207223 */ /* 0x080fe20000000020 */
[-C--:B------:R-:W-:Y:S01]  /*4420*/  FFMA R49, R49, R29.reuse, R70 ;  /* 0x0000001d31317223 */ /* 0x080fe20000000046 */
[----:B------:R-:W-:Y:S01]  /*4430*/  FFMA R24, R24, R28, R35 ;  /* 0x0000001c18187223 */ /* 0x000fe20000000023 */
[----:B------:R-:W1:Y:S01]  /*4440*/  LDS.128 R68, [R17.X4+UR4+0x80] ;  /* 0x0000800411447984 */ /* 0x000e620008004c00 */
[-C--:B------:R-:W-:Y:S01]  /*4450*/  FFMA R45, R45, R29.reuse, R20 ;  /* 0x0000001d2d2d7223 */ /* 0x080fe20000000014 */
[-C--:B------:R-:W-:Y:S01]  /*4460*/  FFMA R53, R53, R29.reuse, R32 ;  /* 0x0000001d35357223 */ /* 0x080fe20000000020 */
[----:B------:R-:W-:Y:S01]  /*4470*/  FFMA R25, R25, R29, R24 ;  /* 0x0000001d19197223 */ /* 0x000fe20000000018 */
[----:B------:R-:W2:Y:S01]  /*4480*/  LDS.128 R32, [R74+0x280] ;  /* 0x000280004a207984 */ /* 0x000ea20000000c00 */
[-C--:B------:R-:W-:Y:S01]  /*4490*/  FFMA R46, R46, R30.reuse, R45 ;  /* 0x0000001e2e2e7223 */ /* 0x080fe2000000002d */
[-C--:B------:R-:W-:Y:S01]  /*44a0*/  FFMA R50, R50, R30.reuse, R49 ;  /* 0x0000001e32327223 */ /* 0x080fe20000000031 */
[-C--:B------:R-:W-:Y:S01]  /*44b0*/  FFMA R54, R54, R30.reuse, R53 ;  /* 0x0000001e36367223 */ /* 0x080fe20000000035 */
[----:B------:R-:W3:Y:S01]  /*44c0*/  LDS.128 R20, [R74+0x80] ;  /* 0x000080004a147984 */ /* 0x000ee20000000c00 */
[----:B------:R-:W-:Y:S01]  /*44d0*/  FFMA R26, R26, R30, R25 ;  /* 0x0000001e1a1a7223 */ /* 0x000fe20000000019 */
[-C--:B------:R-:W-:Y:S01]  /*44e0*/  FFMA R30, R51, R67.reuse, R64 ;  /* 0x00000043331e7223 */ /* 0x080fe20000000040 */
[-C--:B------:R-:W-:Y:S01]  /*44f0*/  FFMA R29, R55, R67.reuse, R65 ;  /* 0x00000043371d7223 */ /* 0x080fe20000000041 */
[----:B------:R-:W-:Y:S01]  /*4500*/  FFMA R28, R27, R67, R66 ;  /* 0x000000431b1c7223 */ /* 0x000fe20000000042 */
[-C--:B------:R-:W-:Y:S01]  /*4510*/  FFMA R24, R47, R59.reuse, R56 ;  /* 0x0000003b2f187223 */ /* 0x080fe20000000038 */
[----:B------:R-:W4:Y:S01]  /*4520*/  LDS.128 R64, [R17.X4+UR4+0x280] ;  /* 0x0002800411407984 */ /* 0x000f220008004c00 */
[-C--:B------:R-:W-:Y:S01]  /*4530*/  FFMA R60, R51, R59.reuse, R60 ;  /* 0x0000003b333c7223 */ /* 0x080fe2000000003c */
[-C--:B------:R-:W-:Y:S01]  /*4540*/  FFMA R45, R55, R59.reuse, R57 ;  /* 0x0000003b372d7223 */ /* 0x080fe20000000039 */
[----:B------:R-:W-:Y:S01]  /*4550*/  FFMA R44, R27, R59, R58 ;  /* 0x0000003b1b2c7223 */ /* 0x000fe2000000003a */
[C---:B------:R-:W-:Y:S01]  /*4560*/  FFMA R125, R47.reuse, R63, R125 ;  /* 0x0000003f2f7d7223 */ /* 0x040fe2000000007d */
[----:B------:R-:W4:Y:S01]  /*4570*/  LDS.128 R56, [R17.X4+UR4+0x480] ;  /* 0x0004800411387984 */ /* 0x000f220008004c00 */
[-C--:B------:R-:W-:Y:S01]  /*4580*/  FFMA R47, R47, R31.reuse, R46 ;  /* 0x0000001f2f2f7223 */ /* 0x080fe2000000002e */
[-C--:B------:R-:W-:Y:S01]  /*4590*/  FFMA R50, R51, R31.reuse, R50 ;  /* 0x0000001f33327223 */ /* 0x080fe20000000032 */
[----:B------:R-:W-:Y:S01]  /*45a0*/  FFMA R54, R55, R31, R54 ;  /* 0x0000001f37367223 */ /* 0x000fe20000000036 */
[C---:B------:R-:W-:Y:S01]  /*45b0*/  FFMA R62, R27.reuse, R63, R62 ;  /* 0x0000003f1b3e7223 */ /* 0x040fe2000000003e */
[----:B------:R-:W-:Y:S01]  /*45c0*/  FFMA R31, R27, R31, R26 ;  /* 0x0000001f1b1f7223 */ /* 0x000fe2000000001a */
[-C--:B------:R-:W-:Y:S01]  /*45d0*/  FFMA R124, R51, R63.reuse, R124 ;  /* 0x0000003f337c7223 */ /* 0x080fe2000000007c */
[----:B------:R-:W-:Y:S01]  /*45e0*/  FFMA R61, R55, R63, R61 ;  /* 0x0000003f373d7223 */ /* 0x000fe2000000003d */
[----:B-1----:R-:W-:-:S02]  /*45f0*/  FFMA R52, R68, R36, R24 ;  /* 0x0000002444347223 */ /* 0x002fc40000000018 */
[----:B------:R-:W1:Y:S01]  /*4600*/  LDS.128 R24, [R17.X4+UR4+0x680] ;  /* 0x0006800411187984 */ /* 0x000e620008004c00 */
[C---:B--2---:R-:W-:Y:S01]  /*4610*/  FFMA R48, R68.reuse, R32, R125 ;  /* 0x0000002044307223 */ /* 0x044fe2000000007d */
[C---:B---3--:R-:W-:Y:S01]  /*4620*/  FFMA R46, R68.reuse, R20, R75 ;  /* 0x00000014442e7223 */ /* 0x048fe2000000004b */
[----:B------:R-:W-:Y:S02]  /*4630*/  FFMA R68, R68, R40, R47 ;  /* 0x0000002844447223 */ /* 0x000fe4000000002f */
[C---:B------:R-:W-:Y:S01]  /*4640*/  FFMA R49, R69.reuse, R33, R48 ;  /* 0x0000002145317223 */ /* 0x040fe20000000030 */
[C---:B------:R-:W-:Y:S01]  /*4650*/  FFMA R75, R69.reuse, R37, R52 ;  /* 0x00000025454b7223 */ /* 0x040fe20000000034 */
[C---:B------:R-:W-:Y:S01]  /*4660*/  FFMA R51, R69.reuse, R21, R46 ;  /* 0x0000001545337223 */ /* 0x040fe2000000002e */
[----:B------:R-:W-:Y:S01]  /*4670*/  FFMA R47, R69, R41, R68 ;  /* 0x00000029452f7223 */ /* 0x000fe20000000044 */
[C---:B----4-:R-:W-:Y:S01]  /*4680*/  FFMA R30, R64.reuse, R20, R30 ;  /* 0x00000014401e7223 */ /* 0x050fe2000000001e */
        /* <DEDUP_REMOVED lines=27> */
[C---:B-1----:R-:W-:Y:S01]  /*4840*/  FFMA R28, R24.reuse, R20, R28 ;  /* 0x00000014181c7223 */ /* 0x042fe2000000001c */
[C---:B------:R-:W-:Y:S01]  /*4850*/  FFMA R62, R24.reuse, R32, R62 ;  /* 0x00000020183e7223 */ /* 0x040fe2000000003e */
[C---:B------:R-:W-:Y:S01]  /*4860*/  FFMA R44, R24.reuse, R36, R44 ;  /* 0x00000024182c7223 */ /* 0x040fe2000000002c */
[----:B------:R-:W-:Y:S01]  /*4870*/  FFMA R24, R24, R40, R31 ;  /* 0x0000002818187223 */ /* 0x000fe2000000001f */
        /* <DEDUP_REMOVED lines=8> */
[C---:B------:R-:W-:Y:S01]  /*4900*/  FFMA R21, R67.reuse, R39, R64 ;  /* 0x0000002743157223 */ /* 0x040fe20000000040 */
[C---:B------:R-:W-:Y:S01]  /*4910*/  FFMA R33, R67.reuse, R35, R65 ;  /* 0x0000002343217223 */ /* 0x040fe20000000041 */
[----:B------:R-:W-:Y:S01]  /*4920*/  FFMA R125, R67, R23, R125 ;  /* 0x00000017437d7223 */ /* 0x000fe2000000007d */
        /* <DEDUP_REMOVED lines=9> */
[----:B------:R-:W-:Y:S01]  /*49c0*/  FFMA R37, R59, R23, R56 ;  /* 0x000000173b257223 */ /* 0x000fe20000000038 */
[C---:B------:R-:W-:Y:S01]  /*49d0*/  FFMA R75, R71.reuse, R39, R75 ;  /* 0x00000027474b7223 */ /* 0x040fe2000000004b */
[-C--:B------:R-:W-:Y:S01]  /*49e0*/  FFMA R70, R71, R43.reuse, R70 ;  /* 0x0000002b47467223 */ /* 0x080fe20000000046 */
[----:B------:R-:W4:Y:S01]  /*49f0*/  LDS.128 R64, [R17.X4+UR4+0x290] ;  /* 0x0002900411407984 */ /* 0x000f220008004c00 */
[C---:B------:R-:W-:Y:S01]  /*4a00*/  FFMA R43, R27.reuse, R43, R26 ;  /* 0x0000002b1b2b7223 */ /* 0x040fe2000000001a */
[C---:B------:R-:W-:Y:S01]  /*4a10*/  FFMA R39, R27.reuse, R39, R38 ;  /* 0x000000271b277223 */ /* 0x040fe20000000026 */
[C---:B------:R-:W-:Y:S01]  /*4a20*/  FFMA R34, R27.reuse, R35, R34 ;  /* 0x000000231b227223 */ /* 0x040fe20000000022 */
[----:B------:R-:W4:Y:S01]  /*4a30*/  LDS.128 R56, [R17.X4+UR4+0x490] ;  /* 0x0004900411387984 */ /* 0x000f220008004c00 */
[----:B------:R-:W-:Y:S01]  /*4a40*/  FFMA R22, R27, R23, R22 ;  /* 0x000000171b167223 */ /* 0x000fe20000000016 */
[C---:B------:R-:W-:Y:S01]  /*4a50*/  FFMA R69, R71.reuse, R35, R69 ;  /* 0x0000002347457223 */ /* 0x040fe20000000045 */
[----:B------:R-:W-:Y:S01]  /*4a60*/  FFMA R68, R71, R23, R68 ;  /* 0x0000001747447223 */ /* 0x000fe20000000044 */
[----:B------:R-:W4:Y:S02]  /*4a70*/  LDS.128 R24, [R17.X4+UR4+0x690] ;  /* 0x0006900411187984 */ /* 0x000f240008004c00 */
        /* <DEDUP_REMOVED lines=114> */
[----:B------:R-:W-:Y:S01]  /*51a0*/  LDS.128 R60, [R17.X4+UR4+0xb0] ;  /* 0x0000b004113c7984 */ /* 0x000fe20008004c00 */
[C---:B------:R-:W-:Y:S01]  /*51b0*/  FFMA R37, R25.reuse, R37, R36 ;  /* 0x0000002519257223 */ /* 0x040fe20000000024 */
[----:B------:R-:W-:Y:S01]  /*51c0*/  FFMA R25, R25, R41, R24 ;  /* 0x0000002919197223 */ /* 0x000fe20000000018 */
        /* <DEDUP_REMOVED lines=18> */
[C---:B------:R-:W-:Y:S01]  /*52f0*/  FFMA R68, R71.reuse, R39, R68 ;  /* 0x0000002747447223 */ /* 0x040fe20000000044 */
[-C--:B------:R-:W-:Y:S01]  /*5300*/  FFMA R70, R71, R43.reuse, R70 ;  /* 0x0000002b47467223 */ /* 0x080fe20000000046 */
[C---:B------:R-:W-:Y:S01]  /*5310*/  FFMA R43, R27.reuse, R43, R26 ;  /* 0x0000002b1b2b7223 */ /* 0x040fe2000000001a */
[----:B------:R-:W4:Y:S01]  /*5320*/  LDS.128 R56, [R17.X4+UR4+0x4b0] ;  /* 0x0004b00411387984 */ /* 0x000f220008004c00 */
[C---:B------:R-:W-:Y:S01]  /*5330*/  FFMA R39, R27.reuse, R39, R38 ;  /* 0x000000271b277223 */ /* 0x040fe20000000026 */
        /* <DEDUP_REMOVED lines=43> */
[-C--:B------:R-:W-:Y:S01]  /*55f0*/  FFMA R58, R58, R46.reuse, R21 ;  /* 0x0000002e3a3a7223 */ /* 0x080fe20000000015 */
        /* <DEDUP_REMOVED lines=26> */
[----:B------:R-:W-:Y:S01]  /*57a0*/  FFMA R54, R27, R55, R54 ;  /* 0x000000371b367223 */ /* 0x000fe20000000036 */
[-C--:B------:R-:W-:Y:S01]  /*57b0*/  FFMA R75, R63, R31.reuse, R75 ;  /* 0x0000001f3f4b7223 */ /* 0x080fe2000000004b */
[----:B------:R-:W4:Y:S01]  /*57c0*/  LDS.128 R56, [R17.X4+UR4+0x4c0] ;  /* 0x0004c00411387984 */ /* 0x000f220008004c00 */
[----:B------:R-:W-:Y:S01]  /*57d0*/  FFMA R27, R27, R31, R30 ;  /* 0x0000001f1b1b7223 */ /* 0x000fe2000000001e */
[----:B------:R-:W-:-:S02]  /*57e0*/  FFMA R60, R63, R55, R60 ;  /* 0x000000373f3c7223 */ /* 0x000fc4000000003c */
        /* <DEDUP_REMOVED lines=38> */
[----:B------:R-:W-:Y:S01]  /*5a50*/  FFMA R57, R58, R38, R45 ;  /* 0x000000263a397223 */ /* 0x000fe2000000002d */
[----:B------:R-:W-:Y:S01]  /*5a60*/  FFMA R28, R28, R40, R47 ;  /* 0x000000281c1c7223 */ /* 0x000fe2000000002f */
[C---:B------:R-:W-:Y:S01]  /*5a70*/  FFMA R33, R29.reuse, R33, R54 ;  /* 0x000000211d217223 */ /* 0x040fe20000000036 */
[----:B------:R-:W-:Y:S01]  /*5a80*/  FFMA R58, R58, R42, R25 ;  /* 0x0000002a3a3a7223 */ /* 0x000fe20000000019 */
        /* <DEDUP_REMOVED lines=16> */
[C---:B------:R-:W-:Y:S01]  /*5b90*/  FFMA R36, R59.reuse, R35, R56 ;  /* 0x000000233b247223 */ /* 0x040fe20000000038 */
[----:B------:R-:W4:Y:S01]  /*5ba0*/  LDS.128 R24, [R74+0x6d0] ;  /* 0x0006d0004a187984 */ /* 0x000f220000000c00 */
[----:B------:R-:W-:Y:S01]  /*5bb0*/  FFMA R124, R59, R23, R124 ;  /* 0x000000173b7c7223 */ /* 0x000fe2000000007c */
        /* <DEDUP_REMOVED lines=62> */
[----:B------:R-:W-:Y:S01]  /*5fa0*/  FFMA R125, R67, R47, R125 ;  /* 0x0000002f437d7223 */ /* 0x000fe2000000007d */
[----:B------:R-:W2:Y:S01]  /*5fb0*/  LDS.128 R40, [R74+0x4e0] ;  /* 0x0004e0004a287984 */ /* 0x000ea20000000c00 */
[C---:B------:R-:W-:Y:S01]  /*5fc0*/  FFMA R49, R30.reuse, R26, R49 ;  /* 0x0000001a1e317223 */ /* 0x040fe20000000031 */
[----:B------:R-:W-:Y:S01]  /*5fd0*/  FFMA R53, R29, R53, R52 ;  /* 0x000000351d357223 */ /* 0x000fe20000000034 */
[-C--:B------:R-:W-:Y:S01]  /*5fe0*/  FFMA R62, R63, R27.reuse, R62 ;  /* 0x0000001b3f3e7223 */ /* 0x080fe2000000003e */
[----:B------:R-:W3:Y:S01]  /*5ff0*/  LDS.128 R32, [R74+0xe0] ;  /* 0x0000e0004a207984 */ /* 0x000ee20000000c00 */
[-C--:B------:R-:W-:Y:S01]  /*6000*/  FFMA R58, R59, R27.reuse, R58 ;  /* 0x0000001b3b3a7223 */ /* 0x080fe2000000003a */
[----:B------:R-:W-:Y:S01]  /*6010*/  FFMA R49, R31, R27, R49 ;  /* 0x0000001b1f317223 */ /* 0x000fe20000000031 */
[----:B------:R-:W-:Y:S01]  /*6020*/  FFMA R54, R30, R54, R53 ;  /* 0x000000361e367223 */ /* 0x000fe20000000035 */
[----:B------:R-:W4:Y:S01]  /*6030*/  LDS.128 R20, [R74+0x6e0] ;  /* 0x0006e0004a147984 */ /* 0x000f220000000c00 */
[-C--:B------:R-:W-:Y:S01]  /*6040*/  FFMA R61, R63, R51.reuse, R61 ;  /* 0x000000333f3d7223 */ /* 0x080fe2000000003d */
[-C--:B------:R-:W-:Y:S01]  /*6050*/  FFMA R56, R59, R51.reuse, R56 ;  /* 0x000000333b387223 */ /* 0x080fe20000000038 */
[C---:B------:R-:W-:Y:S01]  /*6060*/  FFMA R51, R31.reuse, R51, R50 ;  /* 0x000000331f337223 */ /* 0x040fe20000000032 */
[----:B------:R-:W4:Y:S01]  /*6070*/  LDS.128 R64, [R17.X4+UR4+0x2e0] ;  /* 0x0002e00411407984 */ /* 0x000f220008004c00 */
[C---:B------:R-:W-:Y:S01]  /*6080*/  FFMA R54, R31.reuse, R55, R54 ;  /* 0x000000371f367223 */ /* 0x040fe20000000036 */
[----:B------:R-:W-:Y:S01]  /*6090*/  FFMA R46, R31, R47, R46 ;  /* 0x0000002f1f2e7223 */ /* 0x000fe2000000002e */
[C---:B------:R-:W-:Y:S01]  /*60a0*/  FFMA R60, R63.reuse, R55, R60 ;  /* 0x000000373f3c7223 */ /* 0x040fe2000000003c */
[----:B------:R-:W4:Y:S01]  /*60b0*/  LDS.128 R24, [R17.X4+UR4+0x4e0] ;  /* 0x0004e00411187984 */ /* 0x000f220008004c00 */
[----:B------:R-:W-:Y:S01]  /*60c0*/  FFMA R75, R63, R47, R75 ;  /* 0x0000002f3f4b7223 */ /* 0x000fe2000000004b */
[C---:B------:R-:W-:Y:S01]  /*60d0*/  FFMA R124, R59.reuse, R55, R124 ;  /* 0x000000373b7c7223 */ /* 0x040fe2000000007c */
[----:B------:R-:W-:Y:S01]  /*60e0*/  FFMA R57, R59, R47, R57 ;  /* 0x0000002f3b397223 */ /* 0x000fe20000000039 */
[----:B------:R-:W4:Y:S01]  /*60f0*/  LDS.128 R28, [R17.X4+UR4+0x6e0] ;  /* 0x0006e004111c7984 */ /* 0x000f220008004c00 */
[C---:B-1----:R-:W-:Y:S01]  /*6100*/  FFMA R60, R68.reuse, R36, R60 ;  /* 0x00000024443c7223 */ /* 0x042fe2000000003c */
[C---:B--2---:R-:W-:Y:S01]  /*6110*/  FFMA R52, R68.reuse, R40, R61 ;  /* 0x0000002844347223 */ /* 0x044fe2000000003d */
[----:B---3--:R-:W-:-:S02]  /*6120*/  FFMA R50, R68, R32, R75 ;  /* 0x0000002044327223 */ /* 0x008fc4000000004b */
        /* <DEDUP_REMOVED lines=43> */
[C---:B------:R-:W-:Y:S01]  /*63e0*/  FFMA R28, R67.reuse, R23, R66 ;  /* 0x00000017431c7223 */ /* 0x040fe20000000042 */
[----:B------:R-:W1:Y:S01]  /*63f0*/  LDS.128 R44, [R17.X4+UR4+0xf0] ;  /* 0x0000f004112c7984 */ /* 0x000e620008004c00 */
[C---:B------:R-:W-:Y:S01]  /*6400*/  FFMA R29, R67.reuse, R43, R64 ;  /* 0x0000002b431d7223 */ /* 0x040fe20000000040 */
[C---:B------:R-:W-:Y:S01]  /*6410*/  FFMA R32, R67.reuse, R39, R65 ;  /* 0x0000002743207223 */ /* 0x040fe20000000041 */
[----:B------:R-:W-:Y:S01]  /*6420*/  FFMA R125, R67, R35, R125 ;  /* 0x00000023437d7223 */ /* 0x000fe2000000007d */
[----:B------:R-:W2:Y:S01]  /*6430*/  LDS.128 R52, [R74+0x4f0] ;  /* 0x0004f0004a347984 */ /* 0x000ea20000000c00 */
[C---:B------:R-:W-:Y:S01]  /*6440*/  FFMA R33, R30.reuse, R22, R33 ;  /* 0x000000161e217223 */ /* 0x040fe20000000021 */
[C---:B------:R-:W-:Y:S01]  /*6450*/  FFMA R38, R30.reuse, R38, R37 ;  /* 0x000000261e267223 */ /* 0x040fe20000000025 */
[----:B------:R-:W-:Y:S01]  /*6460*/  FFMA R42, R30, R42, R41 ;  /* 0x0000002a1e2a7223 */ /* 0x000fe20000000029 */
[----:B------:R-:W3:Y:S01]  /*6470*/  LDS.128 R60, [R74+0xf0] ;  /* 0x0000f0004a3c7984 */ /* 0x000ee20000000c00 */
[-C--:B------:R-:W-:Y:S01]  /*6480*/  FFMA R70, R71, R23.reuse, R70 ;  /* 0x0000001747467223 */ /* 0x080fe20000000046 */
[-C--:B------:R-:W-:Y:S01]  /*6490*/  FFMA R30, R27, R23.reuse, R26 ;  /* 0x000000171b1e7223 */ /* 0x080fe2000000001a */
[----:B------:R-:W-:Y:S01]  /*64a0*/  FFMA R33, R31, R23, R33 ;  /* 0x000000171f217223 */ /* 0x000fe20000000021 */
[----:B------:R-:W4:Y:S01]  /*64b0*/  LDS.128 R48, [R74+0x6f0] ;  /* 0x0006f0004a307984 */ /* 0x000f220000000c00 */
[C---:B------:R-:W-:Y:S01]  /*64c0*/  FFMA R36, R27.reuse, R43, R124 ;  /* 0x0000002b1b247223 */ /* 0x040fe2000000007c */
[C---:B------:R-:W-:Y:S01]  /*64d0*/  FFMA R37, R27.reuse, R39, R25 ;  /* 0x000000271b257223 */ /* 0x040fe20000000019 */
[----:B------:R-:W-:Y:S01]  /*64e0*/  FFMA R40, R27, R35, R24 ;  /* 0x000000231b287223 */ /* 0x000fe20000000018 */
[----:B------:R-:W4:Y:S01]  /*64f0*/  LDS.128 R64, [R17.X4+UR4+0x2f0] ;  /* 0x0002f00411407984 */ /* 0x000f220008004c00 */
        /* <DEDUP_REMOVED lines=57> */
[----:B------:R-:W-:Y:S01]  /*6890*/  FFMA R52, R26, R50, R25 ;  /* 0x000000321a347223 */ /* 0x000fe20000000019 */
[----:B------:R-:W2:Y:S01]  /*68a0*/  LDS.128 R36, [R74+0x500] ;  /* 0x000500004a247984 */ /* 0x000ea20000000c00 */
[C---:B------:R-:W-:Y:S01]  /*68b0*/  FFMA R24, R47.reuse, R59, R44 ;  /* 0x0000003b2f187223 */ /* 0x040fe2000000002c */
[C---:B------:R-:W-:Y:S01]  /*68c0*/  FFMA R75, R47.reuse, R55, R75 ;  /* 0x000000372f4b7223 */ /* 0x040fe2000000004b */
[C---:B------:R-:W-:Y:S01]  /*68d0*/  FFMA R25, R47.reuse, R63, R45 ;  /* 0x0000003f2f197223 */ /* 0x040fe2000000002d */
[----:B------:R-:W3:Y:S01]  /*68e0*/  LDS.128 R68, [R74+0x100] ;  /* 0x000100004a447984 */ /* 0x000ee20000000c00 */
[-C--:B------:R-:W-:Y:S01]  /*68f0*/  FFMA R26, R47, R51.reuse, R46 ;  /* 0x000000332f1a7223 */ /* 0x080fe2000000002e */
[C---:B------:R-:W-:Y:S01]  /*6900*/  FFMA R48, R23.reuse, R51, R22 ;  /* 0x0000003317307223 */ /* 0x040fe20000000016 */
[C---:B------:R-:W-:Y:S01]  /*6910*/  FFMA R49, R23.reuse, R55, R21 ;  /* 0x0000003717317223 */ /* 0x040fe20000000015 */
[----:B------:R-:W4:Y:S01]  /*6920*/  LDS.128 R32, [R74+0x700] ;  /* 0x000700004a207984 */ /* 0x000f220000000c00 */
[C---:B------:R-:W-:Y:S01]  /*6930*/  FFMA R50, R23.reuse, R59, R20 ;  /* 0x0000003b17327223 */ /* 0x040fe20000000014 */
[----:B------:R-:W-:Y:S01]  /*6940*/  FFMA R64, R23, R63, R64 ;  /* 0x0000003f17407223 */ /* 0x000fe20000000040 */
[C---:B------:R-:W-:Y:S01]  /*6950*/  FFMA R66, R67.reuse, R51, R66 ;  /* 0x0000003343427223 */ /* 0x040fe20000000042 */
[----:B------:R-:W4:Y:S01]  /*6960*/  LDS.128 R44, [R17.X4+UR4+0x300] ;  /* 0x00030004112c7984 */ /* 0x000f220008004c00 */
[----:B------:R-:W-:Y:S01]  /*6970*/  FFMA R65, R67, R55, R65 ;  /* 0x0000003743417223 */ /* 0x000fe20000000041 */
[C---:B------:R-:W-:Y:S01]  /*6980*/  FFMA R51, R27.reuse, R51, R52 ;  /* 0x000000331b337223 */ /* 0x040fe20000000034 */
[C---:B------:R-:W-:Y:S01]  /*6990*/  FFMA R55, R27.reuse, R55, R54 ;  /* 0x000000371b377223 */ /* 0x040fe20000000036 */
[----:B------:R-:W4:Y:S01]  /*69a0*/  LDS.128 R20, [R17.X4+UR4+0x500] ;  /* 0x0005000411147984 */ /* 0x000f220008004c00 */
[C---:B------:R-:W-:Y:S01]  /*69b0*/  FFMA R58, R27.reuse, R59, R58 ;  /* 0x0000003b1b3a7223 */ /* 0x040fe2000000003a */
[----:B------:R-:W-:Y:S01]  /*69c0*/  FFMA R62, R27, R63, R62 ;  /* 0x0000003f1b3e7223 */ /* 0x000fe2000000003e */
[C---:B------:R-:W-:Y:S01]  /*69d0*/  FFMA R124, R67.reuse, R59, R124 ;  /* 0x0000003b437c7223 */ /* 0x040fe2000000007c */
[----:B------:R-:W-:Y:S01]  /*69e0*/  FFMA R125, R67, R63, R125 ;  /* 0x0000003f437d7223 */ /* 0x000fe2000000007d */
[C---:B-1----:R-:W-:Y:S01]  /*69f0*/  FFMA R54, R28.reuse, R40, R24 ;  /* 0x000000281c367223 */ /* 0x042fe20000000018 */
[----:B--2---:R-:W-:-:S03]  /*6a00*/  FFMA R56, R28, R36, R75 ;  /* 0x000000241c387223 */ /* 0x004fc6000000004b */
[C---:B------:R-:W-:Y:S01]  /*6a10*/  FFMA R59, R29.reuse, R41, R54 ;  /* 0x000000291d3b7223 */ /* 0x040fe20000000036 */
[C---:B---3--:R-:W-:Y:S01]  /*6a20*/  FFMA R52, R28.reuse, R68, R25 ;  /* 0x000000441c347223 */ /* 0x048fe20000000019 */
[C---:B------:R-:W-:Y:S01]  /*6a30*/  FFMA R57, R29.reuse, R37, R56 ;  /* 0x000000251d397223 */ /* 0x040fe20000000038 */
[----:B----4-:R-:W-:Y:S02]  /*6a40*/  FFMA R28, R28, R32, R26 ;  /* 0x000000201c1c7223 */ /* 0x010fe4000000001a */
[C---:B------:R-:W-:Y:S01]  /*6a50*/  FFMA R75, R29.reuse, R69, R52 ;  /* 0x000000451d4b7223 */ /* 0x040fe20000000034 */
[----:B------:R-:W1:Y:S01]  /*6a60*/  LDS.128 R24, [R17.X4+UR4+0x700] ;  /* 0x0007000411187984 */ /* 0x000e620008004c00 */
        /* <DEDUP_REMOVED lines=29> */
[----:B------:R-:W-:Y:S01]  /*6c40*/  LDS.128 R64, [R74+0x110] ;  /* 0x000110004a407984 */ /* 0x000fe20000000c00 */
[----:B------:R-:W-:Y:S01]  /*6c50*/  FFMA R75, R31, R71, R75 ;  /* 0x000000471f4b7223 */ /* 0x000fe2000000004b */
        /* <DEDUP_REMOVED lines=11> */
[----:B------:R-:W1:Y:S01]  /*6d10*/  LDS.128 R48, [R17.X4+UR4+0x110] ;  /* 0x0001100411307984 */ /* 0x000e620008004c00 */
        /* <DEDUP_REMOVED lines=9> */
[C---:B------:R-:W-:Y:S01]  /*6db0*/  FFMA R25, R31.reuse, R39, R28 ;  /* 0x000000271f197223 */ /* 0x040fe2000000001c */
[-C--:B------:R-:W-:Y:S01]  /*6dc0*/  FFMA R26, R31, R35.reuse, R30 ;  /* 0x000000231f1a7223 */ /* 0x080fe2000000001e */
[----:B------:R-:W4:Y:S01]  /*6dd0*/  LDS.128 R52, [R74+0x710] ;  /* 0x000710004a347984 */ /* 0x000f220000000c00 */
[C---:B------:R-:W-:Y:S01]  /*6de0*/  FFMA R32, R23.reuse, R35, R22 ;  /* 0x0000002317207223 */ /* 0x040fe20000000016 */
[C---:B------:R-:W-:Y:S01]  /*6df0*/  FFMA R33, R23.reuse, R39, R20 ;  /* 0x0000002717217223 */ /* 0x040fe20000000014 */
[----:B------:R-:W-:Y:S01]  /*6e00*/  FFMA R34, R23, R71, R21 ;  /* 0x0000004717227223 */ /* 0x000fe20000000015 */
[----:B------:R-:W4:Y:S01]  /*6e10*/  LDS.128 R28, [R17.X4+UR4+0x310] ;  /* 0x00031004111c7984 */ /* 0x000f220008004c00 */
[C---:B------:R-:W-:Y:S01]  /*6e20*/  FFMA R35, R27.reuse, R35, R36 ;  /* 0x000000231b237223 */ /* 0x040fe20000000024 */
[C---:B------:R-:W-:Y:S01]  /*6e30*/  FFMA R39, R27.reuse, R39, R38 ;  /* 0x000000271b277223 */ /* 0x040fe20000000026 */
[C---:B------:R-:W-:Y:S01]  /*6e40*/  FFMA R42, R27.reuse, R43, R42 ;  /* 0x0000002b1b2a7223 */ /* 0x040fe2000000002a */
[----:B------:R-:W4:Y:S01]  /*6e50*/  LDS.128 R20, [R17.X4+UR4+0x510] ;  /* 0x0005100411147984 */ /* 0x000f220008004c00 */
[----:B------:R-:W-:Y:S01]  /*6e60*/  FFMA R70, R27, R71, R70 ;  /* 0x000000471b467223 */ /* 0x000fe20000000046 */
[C---:B-1----:R-:W-:Y:S01]  /*6e70*/  FFMA R36, R48.reuse, R64, R75 ;  /* 0x0000004030247223 */ /* 0x042fe2000000004b */
[----:B--2---:R-:W-:-:S03]  /*6e80*/  FFMA R38, R48, R60, R24 ;  /* 0x0000003c30267223 */ /* 0x004fc60000000018 */
[C---:B------:R-:W-:Y:S01]  /*6e90*/  FFMA R75, R49.reuse, R65, R36 ;  /* 0x00000041314b7223 */ /* 0x040fe20000000024 */
[----:B---3--:R-:W-:Y:S01]  /*6ea0*/  FFMA R40, R48, R56, R25 ;  /* 0x0000003830287223 */ /* 0x008fe20000000019 */
[C---:B------:R-:W-:Y:S02]  /*6eb0*/  FFMA R43, R49.reuse, R61, R38 ;  /* 0x0000003d312b7223 */ /* 0x040fe40000000026 */
[----:B------:R-:W-:Y:S01]  /*6ec0*/  FFMA R75, R50, R66, R75 ;  /* 0x00000042324b7223 */ /* 0x000fe2000000004b */
[----:B----4-:R-:W-:Y:S01]  /*6ed0*/  FFMA R48, R48, R52, R26 ;  /* 0x0000003430307223 */ /* 0x010fe2000000001a */
[----:B------:R-:W-:Y:S01]  /*6ee0*/  FFMA R41, R49, R57, R40 ;  /* 0x0000003931297223 */ /* 0x000fe20000000028 */
[----:B------:R-:W1:Y:S01]  /*6ef0*/  LDS.128 R24, [R17.X4+UR4+0x710] ;  /* 0x0007100411187984 */ /* 0x000e620008004c00 */
        /* <DEDUP_REMOVED lines=30> */
[----:B------:R-:W-:Y:S01]  /*70e0*/  FFMA R125, R31, R67, R125 ;  /* 0x000000431f7d7223 */ /* 0x000fe2000000007d */
[C---:B------:R-:W-:Y:S01]  /*70f0*/  FFMA R49, R51.reuse, R59, R49 ;  /* 0x0000003b33317223 */ /* 0x040fe20000000031 */
[----:B------:R-:W-:Y:S01]  /*7100*/  FFMA R50, R51, R55, R50 ;  /* 0x0000003733327223 */ /* 0x000fe20000000032 */
[----:B------:R-:W-:Y:S01]  /*7110*/  FFMA R124, R23, R59, R124 ;  /* 0x0000003b177c7223 */ /* 0x000fe2000000007c */
[C---:B-1----:R-:W-:Y:S01]  /*7120*/  FFMA R70, R24.reuse, R64, R70 ;  /* 0x0000004018467223 */ /* 0x042fe20000000046 */
[C---:B------:R-:W-:Y:S01]  /*7130*/  FFMA R42, R24.reuse, R60, R42 ;  /* 0x0000003c182a7223 */ /* 0x040fe2000000002a */
[C---:B------:R-:W-:Y:S01]  /*7140*/  FFMA R56, R24.reuse, R56, R39 ;  /* 0x0000003818387223 */ /* 0x040fe20000000027 */
        /* <DEDUP_REMOVED lines=11> */
[----:B------:R-:W2:Y:S01]  /*7200*/  LDS.128 R40, [R17.X4+UR4+0x520] ;  /* 0x0005200411287984 */ /* 0x000ea20008004c00 */
[----:B------:R-:W-:Y:S01]  /*7210*/  FFMA R52, R51, R63, R48 ;  /* 0x0000003f33347223 */ /* 0x000fe20000000030 */
[C---:B------:R-:W-:Y:S01]  /*7220*/  FFMA R48, R31.reuse, R55, R30 ;  /* 0x000000371f307223 */ /* 0x040fe2000000001e */
[C---:B------:R-:W-:Y:S01]  /*7230*/  FFMA R53, R31.reuse, R59, R28 ;  /* 0x0000003b1f357223 */ /* 0x040fe2000000001c */
[----:B------:R-:W3:Y:S01]  /*7240*/  LDS.128 R36, [R17.X4+UR4+0x720] ;  /* 0x0007200411247984 */ /* 0x000ee20008004c00 */
[----:B------:R-:W-:Y:S01]  /*7250*/  FFMA R54, R31, R63, R29 ;  /* 0x0000003f1f367223 */ /* 0x000fe2000000001d */
[C---:B------:R-:W-:Y:S01]  /*7260*/  FFMA R51, R23.reuse, R55, R22 ;  /* 0x0000003717337223 */ /* 0x040fe20000000016 */
[----:B------:R-:W-:Y:S01]  /*7270*/  FFMA R56, R23, R63, R21 ;  /* 0x0000003f17387223 */ /* 0x000fe20000000015 */
[----:B------:R-:W4:Y:S01]  /*7280*/  LDS.128 R28, [R74+0x320] ;  /* 0x000320004a1c7984 */ /* 0x000f220000000c00 */
[C---:B------:R-:W-:Y:S01]  /*7290*/  FFMA R55, R27.reuse, R55, R26 ;  /* 0x000000371b377223 */ /* 0x040fe2000000001a */
[C---:B------:R-:W-:Y:S01]  /*72a0*/  FFMA R58, R27.reuse, R59, R58 ;  /* 0x0000003b1b3a7223 */ /* 0x040fe2000000003a */
[----:B------:R-:W-:Y:S01]  /*72b0*/  FFMA R63, R27, R63, R62 ;  /* 0x0000003f1b3f7223 */ /* 0x000fe2000000003e */
[-C--:B------:R-:W-:Y:S01]  /*72c0*/  FFMA R25, R23, R67.reuse, R20 ;  /* 0x0000004317197223 */ /* 0x080fe20000000014 */
[----:B------:R-:W-:Y:S01]  /*72d0*/  FFMA R27, R27, R67, R66 ;  /* 0x000000431b1b7223 */ /* 0x000fe20000000042 */
[----:B------:R-:W4:Y:S01]  /*72e0*/  LDS.128 R20, [R74+0x520] ;  /* 0x000520004a147984 */ /* 0x000f220000000c00 */
[-C--:B-1----:R-:W-:Y:S01]  /*72f0*/  FFMA R60, R68, R32.reuse, R75 ;  /* 0x00000020443c7223 */ /* 0x082fe2000000004b */
[-C--:B------:R-:W-:Y:S01]  /*7300*/  FFMA R62, R44, R32.reuse, R125 ;  /* 0x000000202c3e7223 */ /* 0x080fe2000000007d */
[----:B--2---:R-:W-:-:S03]  /*7310*/  FFMA R64, R40, R32, R25 ;  /* 0x0000002028407223 */ /* 0x004fc60000000019 */
[-C--:B------:R-:W-:Y:S01]  /*7320*/  FFMA R57, R45, R33.reuse, R62 ;  /* 0x000000212d397223 */ /* 0x080fe2000000003e */
[-C--:B------:R-:W-:Y:S01]  /*7330*/  FFMA R75, R69, R33.reuse, R60 ;  /* 0x00000021454b7223 */ /* 0x080fe2000000003c */
[----:B---3--:R-:W-:Y:S01]  /*7340*/  FFMA R32, R36, R32, R27 ;  /* 0x0000002024207223 */ /* 0x008fe2000000001b */
[-C--:B------:R-:W-:Y:S01]  /*7350*/  FFMA R59, R41, R33.reuse, R64 ;  /* 0x00000021293b7223 */ /* 0x080fe20000000040 */
[----:B------:R-:W1:Y:S01]  /*7360*/  LDS.128 R24, [R74+0x720] ;  /* 0x000720004a187984 */ /* 0x000e620000000c00 */
[----:B------:R-:W-:Y:S01]  /*7370*/  FFMA R75, R70, R34, R75 ;  /* 0x00000022464b7223 */ /* 0x000fe2000000004b */
[-C--:B----4-:R-:W-:Y:S01]  /*7380*/  FFMA R52, R68, R28.reuse, R52 ;  /* 0x0000001c44347223 */ /* 0x090fe20000000034 */
[-C--:B------:R-:W-:Y:S01]  /*7390*/  FFMA R54, R44, R28.reuse, R54 ;  /* 0x0000001c2c367223 */ /* 0x080fe20000000036 */
[----:B------:R-:W-:Y:S01]  /*73a0*/  FFMA R56, R40, R28, R56 ;  /* 0x0000001c28387223 */ /* 0x000fe20000000038 */
[----:B------:R-:W-:Y:S01]  /*73b0*/  FFMA R61, R37, R33, R32 ;  /* 0x00000021253d7223 */ /* 0x000fe20000000020 */
[-C--:B------:R-:W-:Y:S01]  /*73c0*/  FFMA R33, R46, R34.reuse, R57 ;  /* 0x000000222e217223 */ /* 0x080fe20000000039 */
[----:B------:R-:W-:Y:S01]  /*73d0*/  FFMA R32, R42, R34, R59 ;  /* 0x000000222a207223 */ /* 0x000fe2000000003b */
        /* <DEDUP_REMOVED lines=8> */
[----:B------:R-:W-:Y:S01]  /*7460*/  FFMA R34, R38, R34, R61 ;  /* 0x0000002226227223 */ /* 0x000fe2000000003d */
[----:B------:R-:W-:Y:S01]  /*7470*/  FFMA R61, R37, R29, R28 ;  /* 0x0000001d253d7223 */ /* 0x000fe2000000001c */
[-C--:B------:R-:W-:Y:S01]  /*7480*/  FFMA R29, R46, R30.reuse, R57 ;  /* 0x0000001e2e1d7223 */ /* 0x080fe20000000039 */
[-C--:B------:R-:W-:Y:S01]  /*7490*/  FFMA R28, R42, R30.reuse, R59 ;  /* 0x0000001e2a1c7223 */ /* 0x080fe2000000003b */
[-C--:B------:R-:W-:Y:S01]  /*74a0*/  FFMA R49, R69, R21.reuse, R52 ;  /* 0x0000001545317223 */ /* 0x080fe20000000034 */
[-C--:B------:R-:W-:Y:S01]  /*74b0*/  FFMA R53, R45, R21.reuse, R54 ;  /* 0x000000152d357223 */ /* 0x080fe20000000036 */
[-C--:B------:R-:W-:Y:S01]  /*74c0*/  FFMA R57, R41, R21.reuse, R124 ;  /* 0x0000001529397223 */ /* 0x080fe2000000007c */
[----:B------:R-:W-:Y:S01]  /*74d0*/  FFMA R59, R37, R21, R58 ;  /* 0x00000015253b7223 */ /* 0x000fe2000000003a */
[C---:B------:R-:W-:Y:S01]  /*74e0*/  FFMA R125, R70.reuse, R30, R125 ;  /* 0x0000001e467d7223 */ /* 0x040fe2000000007d */
[-C--:B------:R-:W-:Y:S01]  /*74f0*/  FFMA R124, R70, R22.reuse, R49 ;  /* 0x00000016467c7223 */ /* 0x080fe20000000031 */
[-C--:B------:R-:W-:Y:S01]  /*7500*/  FFMA R20, R46, R22.reuse, R53 ;  /* 0x000000162e147223 */ /* 0x080fe20000000035 */
[----:B------:R-:W-:Y:S01]  /*7510*/  FFMA R21, R42, R22, R57 ;  /* 0x000000162a157223 */ /* 0x000fe20000000039 */
[C---:B------:R-:W-:Y:S01]  /*7520*/  FFMA R30, R38.reuse, R30, R61 ;  /* 0x0000001e261e7223 */ /* 0x040fe2000000003d */
[----:B------:R-:W-:Y:S01]  /*7530*/  FFMA R22, R38, R22, R59 ;  /* 0x0000001626167223 */ /* 0x000fe2000000003b */
[----:B------:R-:W-:Y:S01]  /*7540*/  LDS.128 R60, [R74+0x330] ;  /* 0x000330004a3c7984 */ /* 0x000fe20000000c00 */
[-C--:B------:R-:W-:Y:S01]  /*7550*/  FFMA R75, R71, R35.reuse, R75 ;  /* 0x00000023474b7223 */ /* 0x080fe2000000004b */
[-C--:B------:R-:W-:Y:S01]  /*7560*/  FFMA R32, R43, R35.reuse, R32 ;  /* 0x000000232b207223 */ /* 0x080fe20000000020 */
[----:B------:R-:W-:Y:S01]  /*7570*/  FFMA R34, R39, R35, R34 ;  /* 0x0000002327227223 */ /* 0x000fe20000000022 */
[----:B------:R-:W-:Y:S01]  /*7580*/  LDS.128 R56, [R74+0x530] ;  /* 0x000530004a387984 */ /* 0x000fe20000000c00 */
[C---:B------:R-:W-:Y:S01]  /*7590*/  FFMA R125, R71.reuse, R31, R125 ;  /* 0x0000001f477d7223 */ /* 0x040fe2000000007d */
[----:B------:R-:W-:-:S02]  /*75a0*/  FFMA R124, R71, R23, R124 ;  /* 0x00000017477c7223 */ /* 0x000fc4000000007c */
[----:B------:R-:W-:Y:S01]  /*75b0*/  LDS.128 R64, [R74+0x130] ;  /* 0x000130004a407984 */ /* 0x000fe20000000c00 */
[-C--:B-1----:R-:W-:Y:S01]  /*75c0*/  FFMA R50, R68, R24.reuse, R50 ;  /* 0x0000001844327223 */ /* 0x082fe20000000032 */
[-C--:B------:R-:W-:Y:S01]  /*75d0*/  FFMA R48, R44, R24.reuse, R48 ;  /* 0x000000182c307223 */ /* 0x080fe20000000030 */
[-C--:B------:R-:W-:Y:S01]  /*75e0*/  FFMA R40, R40, R24.reuse, R51 ;  /* 0x0000001828287223 */ /* 0x080fe20000000033 */
[----:B------:R-:W-:Y:S01]  /*75f0*/  FFMA R24, R36, R24, R55 ;  /* 0x0000001824187223 */ /* 0x000fe20000000037 */
[-C--:B------:R-:W-:Y:S01]  /*7600*/  FFMA R69, R69, R25.reuse, R50 ;  /* 0x0000001945457223 */ /* 0x080fe20000000032 */
[-C--:B------:R-:W-:Y:S01]  /*7610*/  FFMA R45, R45, R25.reuse, R48 ;  /* 0x000000192d2d7223 */ /* 0x080fe20000000030 */
[-C--:B------:R-:W-:Y:S01]  /*7620*/  FFMA R41, R41, R25.reuse, R40 ;  /* 0x0000001929297223 */ /* 0x080fe20000000028 */
[----:B------:R-:W-:Y:S01]  /*7630*/  FFMA R25, R37, R25, R24 ;  /* 0x0000001925197223 */ /* 0x000fe20000000018 */
[----:B------:R-:W1:Y:S01]  /*7640*/  LDS.128 R48, [R17.X4+UR4+0x130] ;  /* 0x0001300411307984 */ /* 0x000e620008004c00 */
[-C--:B------:R-:W-:Y:S01]  /*7650*/  FFMA R70, R70, R26.reuse, R69 ;  /* 0x0000001a46467223 */ /* 0x080fe20000000045 */
[-C--:B------:R-:W-:Y:S01]  /*7660*/  FFMA R46, R46, R26.reuse, R45 ;  /* 0x0000001a2e2e7223 */ /* 0x080fe2000000002d */
[-C--:B------:R-:W-:Y:S01]  /*7670*/  FFMA R42, R42, R26.reuse, R41 ;  /* 0x0000001a2a2a7223 */ /* 0x080fe20000000029 */
[----:B------:R-:W2:Y:S01]  /*7680*/  LDS.128 R52, [R74+0x730] ;  /* 0x000730004a347984 */ /* 0x000ea20000000c00 */
[----:B------:R-:W-:Y:S01]  /*7690*/  FFMA R26, R38, R26, R25 ;  /* 0x0000001a261a7223 */ /* 0x000fe20000000019 */
[C---:B------:R-:W-:Y:S01]  /*76a0*/  FFMA R36, R47.reuse, R35, R33 ;  /* 0x000000232f247223 */ /* 0x040fe20000000021 */
[-C--:B------:R-:W-:Y:S01]  /*76b0*/  FFMA R38, R47, R31.reuse, R29 ;  /* 0x0000001f2f267223 */ /* 0x080fe2000000001d */
[-C--:B------:R-:W-:Y:S01]  /*76c0*/  FFMA R35, R43, R31.reuse, R28 ;  /* 0x0000001f2b237223 */ /* 0x080fe2000000001c */
[----:B------:R-:W-:Y:S01]  /*76d0*/  FFMA R33, R39, R31, R30 ;  /* 0x0000001f27217223 */ /* 0x000fe2000000001e */
[-C--:B------:R-:W-:Y:S01]  /*76e0*/  FFMA R41, R47, R23.reuse, R20 ;  /* 0x000000172f297223 */ /* 0x080fe20000000014 */
[----:B------:R-:W3:Y:S01]  /*76f0*/  LDS.128 R28, [R17.X4+UR4+0x330] ;  /* 0x00033004111c7984 */ /* 0x000ee20008004c00 */
[-C--:B------:R-:W-:Y:S01]  /*7700*/  FFMA R40, R43, R23.reuse, R21 ;  /* 0x000000172b287223 */ /* 0x080fe20000000015 */
[----:B------:R-:W-:Y:S01]  /*7710*/  FFMA R37, R39, R23, R22 ;  /* 0x0000001727257223 */ /* 0x000fe20000000016 */
[-C--:B------:R-:W-:Y:S01]  /*7720*/  FFMA R71, R71, R27.reuse, R70 ;  /* 0x0000001b47477223 */ /* 0x080fe20000000046 */
[----:B------:R-:W4:Y:S01]  /*7730*/  LDS.128 R20, [R17.X4+UR4+0x530] ;  /* 0x0005300411147984 */ /* 0x000f220008004c00 */
[-C--:B------:R-:W-:Y:S01]  /*7740*/  FFMA R46, R47, R27.reuse, R46 ;  /* 0x0000001b2f2e7223 */ /* 0x080fe2000000002e */
[-C--:B------:R-:W-:Y:S01]  /*7750*/  FFMA R42, R43, R27.reuse, R42 ;  /* 0x0000001b2b2a7223 */ /* 0x080fe2000000002a */
[----:B------:R-:W-:-:S02]  /*7760*/  FFMA R39, R39, R27, R26 ;  /* 0x0000001b27277223 */ /* 0x000fc4000000001a */
[----:B------:R-:W4:Y:S01]  /*7770*/  LDS.128 R24, [R17.X4+UR4+0x730] ;  /* 0x0007300411187984 */ /* 0x000f220008004c00 */
[C---:B-1----:R-:W-:Y:S01]  /*7780*/  FFMA R68, R48.reuse, R60, R125 ;  /* 0x0000003c30447223 */ /* 0x042fe2000000007d */
[C---:B------:R-:W-:Y:S01]  /*7790*/  FFMA R124, R48.reuse, R56, R124 ;  /* 0x00000038307c7223 */ /* 0x040fe2000000007c */
[C---:B------:R-:W-:Y:S01]  /*77a0*/  FFMA R44, R48.reuse, R64, R75 ;  /* 0x00000040302c7223 */ /* 0x040fe2000000004b */
[----:B--2---:R-:W-:Y:S01]  /*77b0*/  FFMA R48, R48, R52, R71 ;  /* 0x0000003430307223 */ /* 0x004fe20000000047 */
[C---:B------:R-:W-:Y:S01]  /*77c0*/  FFMA R75, R49.reuse, R61, R68 ;  /* 0x0000003d314b7223 */ /* 0x040fe20000000044 */
[C---:B------:R-:W-:Y:S01]  /*77d0*/  FFMA R45, R49.reuse, R57, R124 ;  /* 0x00000039312d7223 */ /* 0x040fe2000000007c */
[C---:B------:R-:W-:Y:S01]  /*77e0*/  FFMA R47, R49.reuse, R65, R44 ;  /* 0x00000041312f7223 */ /* 0x040fe2000000002c */
[----:B------:R-:W-:Y:S01]  /*77f0*/  FFMA R43, R49, R53, R48 ;  /* 0x00000035312b7223 */ /* 0x000fe20000000030 */
[C---:B------:R-:W-:Y:S01]  /*7800*/  FFMA R75, R50.reuse, R62, R75 ;  /* 0x0000003e324b7223 */ /* 0x040fe2000000004b */
[----:B------:R-:W-:Y:S01]  /*7810*/  FFMA R48, R50, R58, R45 ;  /* 0x0000003a32307223 */ /* 0x000fe2000000002d */
[C---:B---3--:R-:W-:Y:S01]  /*7820*/  FFMA R36, R28.reuse, R64, R36 ;  /* 0x000000401c247223 */ /* 0x048fe20000000024 */
        /* <DEDUP_REMOVED lines=50> */
[C---:B------:R-:W-:Y:S01]  /*7b50*/  FFMA R50, R23.reuse, R55, R22 ;  /* 0x0000003717327223 */ /* 0x040fe20000000016 */
[----:B------:R-:W4:Y:S01]  /*7b60*/  LDS.128 R28, [R17.X4+UR4+0x340] ;  /* 0x00034004111c7984 */ /* 0x000f220008004c00 */
        /* <DEDUP_REMOVED lines=46> */
[-C--:B------:R-:W-:Y:S01]  /*7e50*/  FFMA R125, R31, R71.reuse, R125 ;  /* 0x000000471f7d7223 */ /* 0x080fe2000000007d */
[----:B------:R-:W-:Y:S01]  /*7e60*/  LDS.128 R48, [R17.X4+UR4+0x150] ;  /* 0x0001500411307984 */ /* 0x000fe20008004c00 */
[----:B------:R-:W-:Y:S01]  /*7e70*/  FFMA R124, R23, R71, R124 ;  /* 0x00000047177c7223 */ /* 0x000fe2000000007c */
[C---:B-1----:R-:W-:Y:S01]  /*7e80*/  FFMA R66, R24.reuse, R68, R66 ;  /* 0x0000004418427223 */ /* 0x042fe20000000042 */
[C---:B------:R-:W-:Y:S01]  /*7e90*/  FFMA R62, R24.reuse, R44, R62 ;  /* 0x0000002c183e7223 */ /* 0x040fe2000000003e */
[C---:B------:R-:W-:Y:S01]  /*7ea0*/  FFMA R40, R24.reuse, R40, R59 ;  /* 0x0000002818287223 */ /* 0x040fe2000000003b */
        /* <DEDUP_REMOVED lines=17> */
[----:B------:R-:W-:Y:S01]  /*7fc0*/  FFMA R36, R31, R47, R29 ;  /* 0x0000002f1f247223 */ /* 0x000fe2000000001d */
[----:B------:R-:W-:Y:S01]  /*7fd0*/  FFMA R24, R35, R43, R33 ;  /* 0x0000002b23187223 */ /* 0x000fe20000000021 */
        /* <DEDUP_REMOVED lines=47> */
[----:B------:R-:W-:Y:S01]  /*82d0*/  LDS.128 R32, [R17.X4+UR4+0x160] ;  /* 0x0001600411207984 */ /* 0x000fe20008004c00 */
        /* <DEDUP_REMOVED lines=24> */
[C---:B------:R-:W-:Y:S01]  /*8460*/  FFMA R49, R23.reuse, R55, R22 ;  /* 0x0000003717317223 */ /* 0x040fe20000000016 */
[----:B------:R-:W4:Y:S01]  /*8470*/  LDS.128 R28, [R17.X4+UR4+0x360] ;  /* 0x00036004111c7984 */ /* 0x000f220008004c00 */
        /* <DEDUP_REMOVED lines=129> */
[----:B------:R-:W-:Y:S01]  /*8c90*/  FFMA R24, R51, R63, R49 ;  /* 0x0000003f33187223 */ /* 0x000fe20000000031 */
[----:B------:R-:W2:Y:S01]  /*8ca0*/  LDS.128 R44, [R74+0x380] ;  /* 0x000380004a2c7984 */ /* 0x000ea20000000c00 */
[----:B------:R-:W-:Y:S01]  /*8cb0*/  FFMA R49, R31, R59, R28 ;  /* 0x0000003b1f317223 */ /* 0x000fe2000000001c */
[C---:B------:R-:W-:Y:S01]  /*8cc0*/  FFMA R54, R26.reuse, R54, R25 ;  /* 0x000000361a367223 */ /* 0x040fe20000000019 */
[----:B------:R-:W-:Y:S01]  /*8cd0*/  FFMA R25, R51, R67, R48 ;  /* 0x0000004333197223 */ /* 0x000fe20000000030 */
[----:B------:R-:W3:Y:S01]  /*8ce0*/  LDS.128 R68, [R74+0x180] ;  /* 0x000180004a447984 */ /* 0x000ee20000000c00 */
[C---:B------:R-:W-:Y:S01]  /*8cf0*/  FFMA R48, R31.reuse, R55, R30 ;  /* 0x000000371f307223 */ /* 0x040fe2000000001e */
[----:B------:R-:W-:Y:S01]  /*8d00*/  FFMA R52, R31, R63, R29 ;  /* 0x0000003f1f347223 */ /* 0x000fe2000000001d */
[C---:B------:R-:W-:Y:S01]  /*8d10*/  FFMA R66, R26.reuse, R66, R65 ;  /* 0x000000421a427223 */ /* 0x040fe20000000041 */
[----:B------:R-:W4:Y:S01]  /*8d20*/  LDS.128 R36, [R74+0x780] ;  /* 0x000780004a247984 */ /* 0x000f220000000c00 */
[C---:B------:R-:W-:Y:S01]  /*8d30*/  FFMA R62, R26.reuse, R62, R61 ;  /* 0x0000003e1a3e7223 */ /* 0x040fe2000000003d */
[----:B------:R-:W-:Y:S01]  /*8d40*/  FFMA R58, R26, R58, R57 ;  /* 0x0000003a1a3a7223 */ /* 0x000fe20000000039 */
[-C--:B------:R-:W-:Y:S01]  /*8d50*/  FFMA R26, R51, R55.reuse, R50 ;  /* 0x00000037331a7223 */ /* 0x080fe20000000032 */
        /* <DEDUP_REMOVED lines=335> */
[----:B------:R-:W-:Y:S01]  /*a250*/  LDS.128 R48, [R74+0x1d0] ;  /* 0x0001d0004a307984 */ /* 0x000fe20000000c00 */
        /* <DEDUP_REMOVED lines=13> */
[----:B------:R-:W2:Y:S01]  /*a330*/  LDS.128 R60, [R17.X4+UR4+0x3d0] ;  /* 0x0003d004113c7984 */ /* 0x000ea20008004c00 */
[C---:B------:R-:W-:Y:S01]  /*a340*/  FFMA R46, R26.reuse, R46, R45 ;  /* 0x0000002e1a2e7223 */ /* 0x040fe2000000002d */
[C---:B------:R-:W-:Y:S01]  /*a350*/  FFMA R42, R26.reuse, R42, R41 ;  /* 0x0000002a1a2a7223 */ /* 0x040fe20000000029 */
[----:B------:R-:W-:Y:S01]  /*a360*/  FFMA R26, R26, R38, R25 ;  /* 0x000000261a1a7223 */ /* 0x000fe20000000019 */
[----:B------:R-:W3:Y:S01]  /*a370*/  LDS.128 R56, [R17.X4+UR4+0x5d0] ;  /* 0x0005d00411387984 */ /* 0x000ee20008004c00 */
[----:B------:R-:W-:Y:S01]  /*a380*/  FFMA R24, R35, R71, R32 ;  /* 0x0000004723187223 */ /* 0x000fe20000000020 */
[C---:B------:R-:W-:Y:S01]  /*a390*/  FFMA R32, R31.reuse, R39, R30 ;  /* 0x000000271f207223 */ /* 0x040fe2000000001e */
[C---:B------:R-:W-:Y:S01]  /*a3a0*/  FFMA R37, R31.reuse, R43, R28 ;  /* 0x0000002b1f257223 */ /* 0x040fe2000000001c */
[----:B------:R-:W4:Y:S01]  /*a3b0*/  LDS.128 R52, [R17.X4+UR4+0x7d0] ;  /* 0x0007d00411347984 */ /* 0x000f220008004c00 */
[-C--:B------:R-:W-:Y:S01]  /*a3c0*/  FFMA R38, R31, R47.reuse, R29 ;  /* 0x0000002f1f267223 */ /* 0x080fe2000000001d */
[----:B------:R-:W-:Y:S01]  /*a3d0*/  FFMA R36, R35, R47, R75 ;  /* 0x0000002f23247223 */ /* 0x000fe2000000004b */
[C---:B------:R-:W-:Y:S01]  /*a3e0*/  FFMA R35, R23.reuse, R39, R22 ;  /* 0x0000002717237223 */ /* 0x040fe20000000016 */
[----:B------:R-:W4:Y:S01]  /*a3f0*/  LDS.128 R28, [R74+0x3d0] ;  /* 0x0003d0004a1c7984 */ /* 0x000f220000000c00 */
[----:B------:R-:W-:Y:S01]  /*a400*/  FFMA R40, R23, R47, R21 ;  /* 0x0000002f17287223 */ /* 0x000fe20000000015 */
[C---:B------:R-:W-:Y:S01]  /*a410*/  FFMA R39, R27.reuse, R39, R26 ;  /* 0x000000271b277223 */ /* 0x040fe2000000001a */
[C---:B------:R-:W-:Y:S01]  /*a420*/  FFMA R42, R27.reuse, R43, R42 ;  /* 0x0000002b1b2a7223 */ /* 0x040fe2000000002a */
[----:B------:R-:W-:Y:S01]  /*a430*/  FFMA R47, R27, R47, R46 ;  /* 0x0000002f1b2f7223 */ /* 0x000fe2000000002e */
[-C--:B------:R-:W-:Y:S01]  /*a440*/  FFMA R25, R23, R71.reuse, R20 ;  /* 0x0000004717197223 */ /* 0x080fe20000000014 */
[----:B------:R-:W-:Y:S01]  /*a450*/  FFMA R27, R27, R71, R70 ;  /* 0x000000471b1b7223 */ /* 0x000fe20000000046 */
        /* <DEDUP_REMOVED lines=8> */
[----:B------:R-:W1:Y:S01]  /*a4e0*/  LDS.128 R24, [R74+0x7d0] ;  /* 0x0007d0004a187984 */ /* 0x000e620000000c00 */
[-C--:B------:R-:W-:Y:S01]  /*a4f0*/  FFMA R36, R64, R28.reuse, R36 ;  /* 0x0000001c40247223 */ /* 0x080fe20000000024 */
        /* <DEDUP_REMOVED lines=27> */
[----:B------:R-:W-:Y:S01]  /*a6b0*/  LDS.128 R40, [R74+0x5e0] ;  /* 0x0005e0004a287984 */ /* 0x000fe20000000c00 */
[----:B------:R-:W-:Y:S01]  /*a6c0*/  FFMA R30, R54, R30, R45 ;  /* 0x0000001e361e7223 */ /* 0x000fe2000000002d */
[C---:B------:R-:W-:Y:S01]  /*a6d0*/  FFMA R124, R67.reuse, R23, R124 ;  /* 0x00000017437c7223 */ /* 0x040fe2000000007c */
[C---:B------:R-:W-:Y:S01]  /*a6e0*/  FFMA R125, R67.reuse, R31, R125 ;  /* 0x0000001f437d7223 */ /* 0x040fe2000000007d */
[----:B------:R-:W-:Y:S01]  /*a6f0*/  LDS.128 R44, [R74+0x1e0] ;  /* 0x0001e0004a2c7984 */ /* 0x000fe20000000c00 */
[-C--:B------:R-:W-:Y:S01]  /*a700*/  FFMA R48, R67, R51.reuse, R48 ;  /* 0x0000003343307223 */ /* 0x080fe20000000030 */
        /* <DEDUP_REMOVED lines=8> */
[----:B------:R-:W-:Y:S01]  /*a790*/  LDS.128 R36, [R74+0x3e0] ;  /* 0x0003e0004a247984 */ /* 0x000fe20000000c00 */
[-C--:B------:R-:W-:Y:S01]  /*a7a0*/  FFMA R57, R57, R25.reuse, R56 ;  /* 0x0000001939397223 */ /* 0x080fe20000000038 */
[----:B------:R-:W-:Y:S01]  /*a7b0*/  FFMA R25, R53, R25, R24 ;  /* 0x0000001935197223 */ /* 0x000fe20000000018 */
[-C--:B------:R-:W-:Y:S01]  /*a7c0*/  FFMA R62, R62, R26.reuse, R61 ;  /* 0x0000001a3e3e7223 */ /* 0x080fe2000000003d */
[----:B------:R-:W1:Y:S01]  /*a7d0*/  LDS.128 R32, [R17.X4+UR4+0x1e0] ;  /* 0x0001e00411207984 */ /* 0x000e620008004c00 */
[-C--:B------:R-:W-:Y:S01]  /*a7e0*/  FFMA R24, R58, R26.reuse, R57 ;  /* 0x0000001a3a187223 */ /* 0x080fe20000000039 */
[-C--:B------:R-:W-:Y:S01]  /*a7f0*/  FFMA R66, R66, R26.reuse, R65 ;  /* 0x0000001a42427223 */ /* 0x080fe20000000041 */
[-C--:B------:R-:W-:Y:S01]  /*a800*/  FFMA R53, R63, R31.reuse, R29 ;  /* 0x0000001f3f357223 */ /* 0x080fe2000000001d */
[-C--:B------:R-:W-:Y:S01]  /*a810*/  FFMA R58, R59, R31.reuse, R28 ;  /* 0x0000001f3b3a7223 */ /* 0x080fe2000000001c */
[----:B------:R-:W-:Y:S01]  /*a820*/  FFMA R57, R55, R31, R30 ;  /* 0x0000001f37397223 */ /* 0x000fe2000000001e */
[----:B------:R-:W-:Y:S01]  /*a830*/  FFMA R26, R54, R26, R25 ;  /* 0x0000001a361a7223 */ /* 0x000fe20000000019 */
[----:B------:R-:W2:Y:S01]  /*a840*/  LDS.128 R28, [R17.X4+UR4+0x3e0] ;  /* 0x0003e004111c7984 */ /* 0x000ea20008004c00 */
[C---:B------:R-:W-:Y:S01]  /*a850*/  FFMA R52, R63.reuse, R51, R49 ;  /* 0x000000333f347223 */ /* 0x040fe20000000031 */
[C---:B------:R-:W-:Y:S01]  /*a860*/  FFMA R54, R63.reuse, R23, R20 ;  /* 0x000000173f367223 */ /* 0x040fe20000000014 */
[-C--:B------:R-:W-:Y:S01]  /*a870*/  FFMA R63, R63, R27.reuse, R62 ;  /* 0x0000001b3f3f7223 */ /* 0x080fe2000000003e */
[-C--:B------:R-:W-:Y:S01]  /*a880*/  FFMA R62, R59, R27.reuse, R24 ;  /* 0x0000001b3b3e7223 */ /* 0x080fe20000000018 */
[----:B------:R-:W-:Y:S01]  /*a890*/  FFMA R67, R67, R27, R66 ;  /* 0x0000001b43437223 */ /* 0x000fe20000000042 */
[----:B------:R-:W-:Y:S01]  /*a8a0*/  FFMA R61, R59, R23, R21 ;  /* 0x000000173b3d7223 */ /* 0x000fe20000000015 */
[C---:B------:R-:W-:Y:S01]  /*a8b0*/  FFMA R59, R55.reuse, R27, R26 ;  /* 0x0000001b373b7223 */ /* 0x040fe2000000001a */
[C---:B------:R-:W-:Y:S01]  /*a8c0*/  FFMA R56, R55.reuse, R51, R50 ;  /* 0x0000003337387223 */ /* 0x040fe20000000032 */
[----:B------:R-:W-:-:S02]  /*a8d0*/  FFMA R60, R55, R23, R22 ;  /* 0x00000017373c7223 */ /* 0x000fc40000000016 */
[----:B------:R-:W3:Y:S01]  /*a8e0*/  LDS.128 R20, [R17.X4+UR4+0x5e0] ;  /* 0x0005e00411147984 */ /* 0x000ee20008004c00 */
[C---:B-1----:R-:W-:Y:S01]  /*a8f0*/  FFMA R24, R32.reuse, R36, R125 ;  /* 0x0000002420187223 */ /* 0x042fe2000000007d */
        /* <DEDUP_REMOVED lines=10> */
[----:B------:R-:W1:Y:S01]  /*a9a0*/  LDS.128 R24, [R17.X4+UR4+0x7e0] ;  /* 0x0007e00411187984 */ /* 0x000e620008004c00 */
[----:B------:R-:W-:Y:S01]  /*a9b0*/  FFMA R34, R34, R70, R33 ;  /* 0x0000004622227223 */ /* 0x000fe20000000021 */
[C---:B------:R-:W-:Y:S01]  /*a9c0*/  FFMA R49, R35.reuse, R39, R32 ;  /* 0x0000002723317223 */ /* 0x040fe20000000020 */
[C---:B--2---:R-:W-:Y:S01]  /*a9d0*/  FFMA R32, R28.reuse, R36, R53 ;  /* 0x000000241c207223 */ /* 0x044fe20000000035 */
[C---:B------:R-:W-:Y:S01]  /*a9e0*/  FFMA R54, R28.reuse, R40, R54 ;  /* 0x000000281c367223 */ /* 0x040fe20000000036 */
[----:B------:R-:W-:Y:S01]  /*a9f0*/  FFMA R51, R35, R71, R34 ;  /* 0x0000004723337223 */ /* 0x000fe20000000022 */
[C---:B------:R-:W-:Y:S01]  /*aa00*/  FFMA R34, R28.reuse, R68, R63 ;  /* 0x000000441c227223 */ /* 0x040fe2000000003f */
[----:B------:R-:W-:Y:S01]  /*aa10*/  FFMA R52, R28, R44, R52 ;  /* 0x0000002c1c347223 */ /* 0x000fe20000000034 */
[----:B------:R-:W-:Y:S01]  /*aa20*/  FFMA R53, R29, R37, R32 ;  /* 0x000000251d357223 */ /* 0x000fe20000000020 */
        /* <DEDUP_REMOVED lines=10> */
[C---:B---3--:R-:W-:Y:S01]  /*aad0*/  FFMA R62, R20.reuse, R68, R62 ;  /* 0x00000044143e7223 */ /* 0x048fe2000000003e */
        /* <DEDUP_REMOVED lines=14> */
[----:B------:R-:W-:Y:S01]  /*abc0*/  LEA R75, R16, R73, 0xf ;  /* 0x00000049104b7211 */ /* 0x000fe200078e78ff */
[C---:B------:R-:W-:Y:S01]  /*abd0*/  FFMA R64, R23.reuse, R71, R64 ;  /* 0x0000004717407223 */ /* 0x040fe20000000040 */
[C---:B------:R-:W-:Y:S01]  /*abe0*/  FFMA R66, R23.reuse, R43, R66 ;  /* 0x0000002b17427223 */ /* 0x040fe20000000042 */
[C---:B------:R-:W-:Y:S01]  /*abf0*/  FFMA R65, R23.reuse, R47, R22 ;  /* 0x0000002f17417223 */ /* 0x040fe20000000016 */
[----:B------:R-:W-:Y:S01]  /*ac00*/  FFMA R67, R23, R39, R20 ;  /* 0x0000002717437223 */ /* 0x000fe20000000014 */
[----:B------:R-:W-:Y:S01]  /*ac10*/  LDS.128 R28, [R17.X4+UR4+0x3f0] ;  /* 0x0003f004111c7984 */ /* 0x000fe20008004c00 */
        /* <DEDUP_REMOVED lines=8> */
[----:B------:R-:W-:Y:S01]  /*aca0*/  IADD3 R68, P1, R122, UR6, RZ ;  /* 0x000000067a447c10 */ /* 0x000fe2000ff3e0ff */
[C---:B------:R-:W-:Y:S01]  /*acb0*/  FFMA R70, R26.reuse, R70, R69 ;  /* 0x000000461a467223 */ /* 0x040fe20000000045 */
[C---:B------:R-:W-:Y:S01]  /*acc0*/  FFMA R44, R26.reuse, R42, R41 ;  /* 0x0000002a1a2c7223 */ /* 0x040fe20000000029 */
[C---:B------:R-:W-:Y:S01]  /*acd0*/  FFMA R38, R26.reuse, R38, R37 ;  /* 0x000000261a267223 */ /* 0x040fe20000000025 */
[----:B------:R-:W-:Y:S01]  /*ace0*/  FFMA R26, R26, R46, R25 ;  /* 0x0000002e1a1a7223 */ /* 0x000fe20000000019 */
[----:B------:R-:W-:Y:S01]  /*acf0*/  IADD3 R68, P2, R68, 0x1000, RZ ;  /* 0x0000100044447810 */ /* 0x000fe20007f5e0ff */
[----:B------:R-:W-:Y:S01]  /*ad00*/  FFMA R71, R27, R71, R70 ;  /* 0x000000471b477223 */ /* 0x000fe20000000046 */
[----:B------:R-:W-:Y:S01]  /*ad10*/  IADD3.X R46, R123, UR7, RZ, P1, !PT ;  /* 0x000000077b2e7c10 */ /* 0x000fe20008ffe4ff */
[C---:B------:R-:W-:Y:S01]  /*ad20*/  FFMA R44, R27.reuse, R43, R44 ;  /* 0x0000002b1b2c7223 */ /* 0x040fe2000000002c */
[C---:B------:R-:W-:Y:S01]  /*ad30*/  FFMA R45, R27.reuse, R39, R38 ;  /* 0x000000271b2d7223 */ /* 0x040fe20000000026 */
[----:B------:R-:W-:Y:S01]  /*ad40*/  FFMA R47, R27, R47, R26 ;  /* 0x0000002f1b2f7223 */ /* 0x000fe2000000001a */
[----:B------:R-:W-:Y:S01]  /*ad50*/  IADD3.X R69, RZ, R46, RZ, P2, !PT ;  /* 0x0000002eff457210 */ /* 0x000fe200017fe4ff */
[----:B------:R-:W-:Y:S01]  /*ad60*/  LDS.128 R24, [R17.X4+UR4+0x1f0] ;  /* 0x0001f00411187984 */ /* 0x000fe20008004c00 */
[----:B------:R-:W-:-:S02]  /*ad70*/  IADD3 R46, P0, R120, UR6, RZ ;  /* 0x00000006782e7c10 */ /* 0x000fc4000ff1e0ff */
[----:B------:R-:W-:Y:S01]  /*ad80*/  LEA R125, R16, R72, 0xf ;  /* 0x00000048107d7211 */ /* 0x000fe200078e78ff */
[----:B------:R-:W-:Y:S04]  /*ad90*/  LDS.128 R32, [R17.X4+UR4+0x5f0] ;  /* 0x0005f00411207984 */ /* 0x000fe80008004c00 */
[----:B------:R-:W1:Y:S04]  /*ada0*/  LDS.128 R20, [R74+0x3f0] ;  /* 0x0003f0004a147984 */ /* 0x000e680000000c00 */
[----:B------:R-:W2:Y:S04]  /*adb0*/  LDS.128 R36, [R74+0x5f0] ;  /* 0x0005f0004a247984 */ /* 0x000ea80000000c00 */
[----:B------:R-:W3:Y:S04]  /*adc0*/  LDS.128 R40, [R74+0x1f0] ;  /* 0x0001f0004a287984 */ /* 0x000ee80000000c00 */
[----:B------:R-:W4:Y:S04]  /*add0*/  LDS.128 R56, [R74+0x7f0] ;  /* 0x0007f0004a387984 */ /* 0x000f280000000c00 */
[----:B------:R-:W4:Y:S01]  /*ade0*/  LDS.128 R60, [R17.X4+UR4+0x7f0] ;  /* 0x0007f004113c7984 */ /* 0x000f220008004c00 */
[----:B------:R-:W-:-:S03]  /*adf0*/  USHF.L.U32 UR4, UR5, 0xf, URZ ;  /* 0x0000000f05047899 */ /* 0x000fc6000800063f */
[----:B------:R-:W-:Y:S06]  /*ae00*/  BAR.SYNC 0x0 ;  /* 0x0000000000007b1d */ /* 0x000fec0000000000 */
[----:B------:R-:W-:Y:S01]  /*ae10*/  @!PT LDS RZ, [RZ] ;  /* 0x00000000fffff984 */ /* 0x000fe20000000800 */
[----:B------:R-:W-:Y:S01]  /*ae20*/  @!PT LDS RZ, [RZ] ;  /* 0x00000000fffff984 */ /* 0x000fe20000000800 */
[----:B------:R-:W-:Y:S01]  /*ae30*/  @!PT LDS RZ, [RZ] ;  /* 0x00000000fffff984 */ /* 0x000fe20000000800 */
[----:B------:R1:W-:Y:S02]  /*ae40*/  LDGSTS.E.BYPASS.128 [R75], [R68.64+-0x800], !PT ;  /* 0x00000800444b7fae */ /* 0x0003e4000f901c4a */
[----:B-1----:R-:W-:Y:S02]  /*ae50*/  IADD3 R68, P1, R46, 0x1000, RZ ;  /* 0x000010002e447810 */ /* 0x002fe40007f3e0ff */
[----:B------:R-:W-:Y:S01]  /*ae60*/  IADD3.X R46, R121, UR7, RZ, P0, !PT ;  /* 0x00000007792e7c10 */ /* 0x000fe200087fe4ff */
[----:B------:R-:W-:Y:S01]  /*ae70*/  FFMA R124, R32, R20, R67 ;  /* 0x00000014207c7223 */ /* 0x000fe20000000043 */
[----:B------:R-:W-:-:S02]  /*ae80*/  LEA R75, R16, R19, 0xf ;  /* 0x00000013104b7211 */ /* 0x000fc400078e78ff */
[----:B------:R-:W-:Y:S01]  /*ae90*/  IADD3.X R69, RZ, R46, RZ, P1, !PT ;  /* 0x0000002eff457210 */ /* 0x000fe20000ffe4ff */
[-C--:B--2---:R-:W-:Y:S01]  /*aea0*/  FFMA R50, R24, R36.reuse, R50 ;  /* 0x0000002418327223 */ /* 0x084fe20000000032 */
[----:B------:R-:W-:Y:S01]  /*aeb0*/  IADD3 R46, P0, R118, UR6, RZ ;  /* 0x00000006762e7c10 */ /* 0x000fe2000ff1e0ff */
[-C--:B------:R-:W-:Y:S01]  /*aec0*/  FFMA R54, R28, R36.reuse, R54 ;  /* 0x000000241c367223 */ /* 0x080fe20000000036 */
[----:B------:R-:W-:Y:S01]  /*aed0*/  FFMA R66, R32, R36, R66 ;  /* 0x0000002420427223 */ /* 0x000fe20000000042 */
[----:B------:R1:W-:Y:S01]  /*aee0*/  LDGSTS.E.BYPASS.128 [R125], [R68.64+-0x800], !PT ;  /* 0x00000800447d7fae */ /* 0x0003e2000f901c4a */
[-C--:B---3--:R-:W-:Y:S01]  /*aef0*/  FFMA R48, R24, R40.reuse, R48 ;  /* 0x0000002818307223 */ /* 0x088fe20000000030 */
[----:B------:R-:W-:Y:S01]  /*af00*/  FFMA R67, R29, R37, R54 ;  /* 0x000000251d437223 */ /* 0x000fe20000000036 */
[----:B------:R-:W-:Y:S01]  /*af10*/  FFMA R52, R28, R40, R52 ;  /* 0x000000281c347223 */ /* 0x000fe20000000034 */
[----:B----4-:R-:W-:Y:S01]  /*af20*/  FFMA R64, R32, R56, R64 ;  /* 0x0000003820407223 */ /* 0x010fe20000000040 */
[----:B------:R-:W-:Y:S01]  /*af30*/  FFMA R44, R60, R36, R44 ;  /* 0x000000243c2c7223 */ /* 0x000fe2000000002c */
[----:B-1----:R-:W-:-:S02]  /*af40*/  IADD3 R68, P1, R46, 0x1000, RZ ;  /* 0x000010002e447810 */ /* 0x002fc40007f3e0ff */
[----:B------:R-:W-:Y:S02]  /*af50*/  IADD3.X R46, R119, UR7, RZ, P0, !PT ;  /* 0x00000007772e7c10 */ /* 0x000fe400087fe4ff */
[----:B------:R-:W-:Y:S02]  /*af60*/  LEA R125, R16, R18, 0xf ;  /* 0x00000012107d7211 */ /* 0x000fe400078e78ff */
[----:B------:R-:W-:Y:S02]  /*af70*/  IADD3.X R69, RZ, R46, RZ, P1, !PT ;  /* 0x0000002eff457210 */ /* 0x000fe40000ffe4ff */
[----:B------:R-:W-:-:S03]  /*af80*/  IADD3 R46, P0, R116, UR6, RZ ;  /* 0x00000006742e7c10 */ /* 0x000fc6000ff1e0ff */
[----:B------:R1:W-:Y:S02]  /*af90*/  LDGSTS.E.BYPASS.128 [R75], [R68.64+-0x800], !PT ;  /* 0x00000800444b7fae */ /* 0x0003e4000f901c4a */
[----:B-1----:R-:W-:Y:S02]  /*afa0*/  IADD3 R68, P1, R46, 0x1000, RZ ;  /* 0x000010002e447810 */ /* 0x002fe40007f3e0ff */
        /* <DEDUP_REMOVED lines=60> */
[----:B------:R-:W-:-:S04]  /*b370*/  IADD3.X R46, R97, UR7, RZ, P0, !PT ;  /* 0x00000007612e7c10 */ /* 0x000fc800087fe4ff */
[----:B------:R-:W-:Y:S02]  /*b380*/  IADD3.X R69, RZ, R46, RZ, P1, !PT ;  /* 0x0000002eff457210 */ /* 0x000fe40000ffe4ff */
[----:B------:R-:W-:-:S03]  /*b390*/  IADD3 R46, P0, R94, UR6, RZ ;  /* 0x000000065e2e7c10 */ /* 0x000fc6000ff1e0ff */
[----:B------:R1:W-:Y:S02]  /*b3a0*/  LDGSTS.E.BYPASS.128 [R125], [R68.64+-0x800], !PT ;  /* 0x00000800447d7fae */ /* 0x0003e4000f901c4a */
[----:B-1----:R-:W-:Y:S02]  /*b3b0*/  IADD3 R68, P1, R46, 0x1000, RZ ;  /* 0x000010002e447810 */ /* 0x002fe40007f3e0ff */
[----:B------:R-:W-:Y:S02]  /*b3c0*/  IADD3.X R46, R95, UR7, RZ, P0, !PT ;  /* 0x000000075f2e7c10 */ /* 0x000fe400087fe4ff */
[----:B------:R-:W-:Y:S02]  /*b3d0*/  IADD3 R70, P0, R92, UR6, RZ ;  /* 0x000000065c467c10 */ /* 0x000fe4000ff1e0ff */
[----:B------:R-:W-:Y:S02]  /*b3e0*/  IADD3.X R69, RZ, R46, RZ, P1, !PT ;  /* 0x0000002eff457210 */ /* 0x000fe40000ffe4ff */
[----:B------:R-:W-:-:S02]  /*b3f0*/  LEA R46, R16, R12, 0xf ;  /* 0x0000000c102e7211 */ /* 0x000fc400078e78ff */
[----:B------:R-:W-:-:S03]  /*b400*/  LEA R125, R16, R13, 0xf ;  /* 0x0000000d107d7211 */ /* 0x000fc600078e78ff */
[----:B------:R1:W-:Y:S02]  /*b410*/  LDGSTS.E.BYPASS.128 [R46], [R68.64+-0x800], !PT ;  /* 0x00000800442e7fae */ /* 0x0003e4000f901c4a */
[----:B-1----:R-:W-:Y:S02]  /*b420*/  IADD3 R68, P1, R70, 0x1000, RZ ;  /* 0x0000100046447810 */ /* 0x002fe40007f3e0ff */
[----:B------:R-:W-:Y:S02]  /*b430*/  IADD3.X R70, R93, UR7, RZ, P0, !PT ;  /* 0x000000075d467c10 */ /* 0x000fe400087fe4ff */
[----:B------:R-:W-:Y:S02]  /*b440*/  IADD3 R74, P0, R90, UR6, RZ ;  /* 0x000000065a4a7c10 */ /* 0x000fe4000ff1e0ff */
[----:B------:R-:W-:Y:S02]  /*b450*/  IADD3.X R69, RZ, R70, RZ, P1, !PT ;  /* 0x00000046ff457210 */ /* 0x000fe40000ffe4ff */
[----:B------:R-:W-:-:S02]  /*b460*/  IADD3 R74, P1, R74, 0x1000, RZ ;  /* 0x000010004a4a7810 */ /* 0x000fc40007f3e0ff */
[----:B------:R-:W-:Y:S01]  /*b470*/  IADD3.X R70, R91, UR7, RZ, P0, !PT ;  /* 0x000000075b467c10 */ /* 0x000fe200087fe4ff */
[----:B------:R1:W-:Y:S03]  /*b480*/  LDGSTS.E.BYPASS.128 [R125], [R68.64+-0x800], !PT ;  /* 0x00000800447d7fae */ /* 0x0003e6000f901c4a */
[----:B------:R-:W-:Y:S01]  /*b490*/  IADD3.X R75, RZ, R70, RZ, P1, !PT ;  /* 0x00000046ff4b7210 */ /* 0x000fe20000ffe4ff */
[----:B------:R-:W0:Y:S01]  /*b4a0*/  LDGDEPBAR ;  /* 0x00000000000079af */ /* 0x000e220000000000 */
[----:B------:R-:W-:Y:S02]  /*b4b0*/  IADD3 R70, P0, R88, UR6, RZ ;  /* 0x0000000658467c10 */ /* 0x000fe4000ff1e0ff */
[----:B-1----:R-:W-:Y:S02]  /*b4c0*/  LEA R68, R16, 0x20000, 0xe ;  /* 0x0002000010447811 */ /* 0x002fe400078e70ff */
[----:B------:R-:W-:-:S02]  /*b4d0*/  IADD3.X R69, R89, UR7, RZ, P0, !PT ;  /* 0x0000000759457c10 */ /* 0x000fc400087fe4ff */
[-C--:B------:R-:W-:Y:S02]  /*b4e0*/  IADD3 R46, R73, R68.reuse, RZ ;  /* 0x00000044492e7210 */ /* 0x080fe40007ffe0ff */
[----:B------:R-:W-:-:S03]  /*b4f0*/  IADD3 R125, R19, R68, RZ ;  /* 0x00000044137d7210 */ /* 0x000fc60007ffe0ff */
[----:B------:R1:W-:Y:S02]  /*b500*/  LDGSTS.E.BYPASS.128 [R46], [R74.64+-0x800], !PT ;  /* 0x000008004a2e7fae */ /* 0x0003e4000f901c4a */
[----:B-1----:R-:W-:Y:S02]  /*b510*/  IADD3 R74, P1, R70, 0x1000, RZ ;  /* 0x00001000464a7810 */ /* 0x002fe40007f3e0ff */
[----:B------:R-:W-:Y:S02]  /*b520*/  IADD3 R70, P0, R86, UR6, RZ ;  /* 0x0000000656467c10 */ /* 0x000fe4000ff1e0ff */
[----:B------:R-:W-:Y:S02]  /*b530*/  IADD3.X R75, RZ, R69, RZ, P1, !PT ;  /* 0x00000045ff4b7210 */ /* 0x000fe40000ffe4ff */
[----:B------:R-:W-:-:S05]  /*b540*/  IADD3 R69, R72, R68, RZ ;  /* 0x0000004448457210 */ /* 0x000fca0007ffe0ff */
[----:B------:R1:W-:Y:S02]  /*b550*/  LDGSTS.E.BYPASS.128 [R69], [R74.64+-0x800], !PT ;  /* 0x000008004a457fae */ /* 0x0003e4000f901c4a */
[----:B-1----:R-:W-:Y:S02]  /*b560*/  IADD3 R74, P1, R70, 0x1000, RZ ;  /* 0x00001000464a7810 */ /* 0x002fe40007f3e0ff */
[----:B------:R-:W-:Y:S02]  /*b570*/  IADD3.X R70, R87, UR7, RZ, P0, !PT ;  /* 0x0000000757467c10 */ /* 0x000fe400087fe4ff */
[----:B------:R-:W-:Y:S02]  /*b580*/  IADD3 R46, P0, R84, UR6, RZ ;  /* 0x00000006542e7c10 */ /* 0x000fe4000ff1e0ff */
[----:B------:R-:W-:Y:S01]  /*b590*/  IADD3.X R75, RZ, R70, RZ, P1, !PT ;  /* 0x00000046ff4b7210 */ /* 0x000fe20000ffe4ff */
[----:B------:R-:W-:Y:S01]  /*b5a0*/  FFMA R70, R28, R20, R53 ;  /* 0x000000141c467223 */ /* 0x000fe20000000035 */
[----:B------:R-:W-:Y:S01]  /*b5b0*/  IADD3 R69, R18, R68, RZ ;  /* 0x0000004412457210 */ /* 0x000fe20007ffe0ff */
[----:B------:R-:W-:Y:S01]  /*b5c0*/  FFMA R53, R33, R21, R124 ;  /* 0x0000001521357223 */ /* 0x000fe2000000007c */
[----:B------:R-:W-:Y:S01]  /*b5d0*/  FFMA R28, R28, R56, R55 ;  /* 0x000000381c1c7223 */ /* 0x000fe20000000037 */
[----:B------:R1:W-:Y:S02]  /*b5e0*/  LDGSTS.E.BYPASS.128 [R125], [R74.64+-0x800], !PT ;  /* 0x000008004a7d7fae */ /* 0x0003e4000f901c4a */
[----:B-1----:R-:W-:-:S02]  /*b5f0*/  IADD3 R74, P1, R46, 0x1000, RZ ;  /* 0x000010002e4a7810 */ /* 0x002fc40007f3e0ff */
[----:B------:R-:W-:Y:S02]  /*b600*/  IADD3.X R46, R85, UR7, RZ, P0, !PT ;  /* 0x00000007552e7c10 */ /* 0x000fe400087fe4ff */
[----:B------:R-:W-:Y:S02]  /*b610*/  IADD3 R125, R2, R68, RZ ;  /* 0x00000044027d7210 */ /* 0x000fe40007ffe0ff */
[----:B------:R-:W-:Y:S02]  /*b620*/  IADD3.X R75, RZ, R46, RZ, P1, !PT ;  /* 0x0000002eff4b7210 */ /* 0x000fe40000ffe4ff */
[----:B------:R-:W-:-:S03]  /*b630*/  IADD3 R46, P0, R82, UR6, RZ ;  /* 0x00000006522e7c10 */ /* 0x000fc6000ff1e0ff */
[----:B------:R1:W-:Y:S02]  /*b640*/  LDGSTS.E.BYPASS.128 [R69], [R74.64+-0x800], !PT ;  /* 0x000008004a457fae */ /* 0x0003e4000f901c4a */
[----:B-1----:R-:W-:Y:S02]  /*b650*/  IADD3 R74, P1, R46, 0x1000, RZ ;  /* 0x000010002e4a7810 */ /* 0x002fe40007f3e0ff */
        /* <DEDUP_REMOVED lines=11> */
[----:B-1----:R-:W-:Y:S01]  /*b710*/  IADD3 R74, P1, R46, 0x1000, RZ ;  /* 0x000010002e4a7810 */ /* 0x002fe20007f3e0ff */
[----:B------:R-:W-:Y:S01]  /*b720*/  FFMA R69, R33, R37, R66 ;  /* 0x0000002521457223 */ /* 0x000fe20000000042 */
[----:B------:R-:W-:Y:S02]  /*b730*/  IADD3.X R46, R79, UR7, RZ, P0, !PT ;  /* 0x000000074f2e7c10 */ /* 0x000fe400087fe4ff */
[----:B------:R-:W-:Y:S01]  /*b740*/  IADD3 R36, P0, R76, UR6, RZ ;  /* 0x000000064c247c10 */ /* 0x000fe2000ff1e0ff */
[----:B------:R-:W-:Y:S01]  /*b750*/  UIADD3 UR6, UP2, UR6, 0x200, URZ ;  /* 0x0000020006067890 */ /* 0x000fe2000ff5e03f */
[----:B------:R-:W-:Y:S01]  /*b760*/  IADD3.X R75, RZ, R46, RZ, P1, !PT ;  /* 0x0000002eff4b7210 */ /* 0x000fe20000ffe4ff */
[-C--:B------:R-:W-:Y:S01]  /*b770*/  FFMA R46, R24, R20.reuse, R49 ;  /* 0x00000014182e7223 */ /* 0x080fe20000000031 */
[----:B------:R-:W-:Y:S01]  /*b780*/  FFMA R20, R60, R20, R45 ;  /* 0x000000143c147223 */ /* 0x000fe2000000002d */
[-C--:B------:R-:W-:Y:S01]  /*b790*/  FFMA R49, R29, R21.reuse, R70 ;  /* 0x000000151d317223 */ /* 0x080fe20000000046 */
[-C--:B------:R-:W-:Y:S01]  /*b7a0*/  FFMA R70, R34, R22.reuse, R53 ;  /* 0x0000001622467223 */ /* 0x080fe20000000035 */
[-C--:B------:R-:W-:Y:S01]  /*b7b0*/  FFMA R45, R25, R21.reuse, R46 ;  /* 0x00000015192d7223 */ /* 0x080fe2000000002e */
[----:B------:R-:W-:Y:S01]  /*b7c0*/  FFMA R21, R61, R21, R20 ;  /* 0x000000153d157223 */ /* 0x000fe20000000014 */
[-C--:B------:R-:W-:Y:S01]  /*b7d0*/  FFMA R46, R30, R22.reuse, R49 ;  /* 0x000000161e2e7223 */ /* 0x080fe20000000031 */
[----:B------:R-:W-:Y:S01]  /*b7e0*/  IADD3 R36, P1, R36, 0x1000, RZ ;  /* 0x0000100024247810 */ /* 0x000fe20007f3e0ff */
[-C--:B------:R-:W-:Y:S01]  /*b7f0*/  FFMA R20, R26, R22.reuse, R45 ;  /* 0x000000161a147223 */ /* 0x080fe2000000002d */
[----:B------:R-:W-:Y:S01]  /*b800*/  FFMA R22, R62, R22, R21 ;  /* 0x000000163e167223 */ /* 0x000fe20000000015 */
[-C--:B------:R-:W-:Y:S01]  /*b810*/  FFMA R49, R31, R23.reuse, R46 ;  /* 0x000000171f317223 */ /* 0x080fe2000000002e */
[-C--:B------:R-:W-:Y:S01]  /*b820*/  FFMA R45, R35, R23.reuse, R70 ;  /* 0x00000017232d7223 */ /* 0x080fe20000000046 */
[-C--:B------:R-:W-:Y:S01]  /*b830*/  FFMA R53, R27, R23.reuse, R20 ;  /* 0x000000171b357223 */ /* 0x080fe20000000014 */
[----:B------:R-:W-:Y:S01]  /*b840*/  FFMA R21, R63, R23, R22 ;  /* 0x000000173f157223 */ /* 0x000fe20000000016 */
[-C--:B------:R-:W-:Y:S01]  /*b850*/  FFMA R23, R25, R37.reuse, R50 ;  /* 0x0000002519177223 */ /* 0x080fe20000000032 */
[----:B------:R-:W-:Y:S01]  /*b860*/  FFMA R37, R61, R37, R44 ;  /* 0x000000253d257223 */ /* 0x000fe2000000002c */
[----:B------:R-:W-:Y:S01]  /*b870*/  IADD3.X R20, R77, UR7, RZ, P0, !PT ;  /* 0x000000074d147c10 */ /* 0x000fe200087fe4ff */
[----:B------:R-:W-:Y:S01]  /*b880*/  FFMA R50, R30, R38, R67 ;  /* 0x000000261e327223 */ /* 0x000fe20000000043 */
[----:B------:R-:W-:Y:S01]  /*b890*/  IADD3 R67, R5, R68, RZ ;  /* 0x0000004405437210 */ /* 0x000fe20007ffe0ff */
[----:B------:R-:W-:Y:S01]  /*b8a0*/  FFMA R22, R62, R38, R37 ;  /* 0x000000263e167223 */ /* 0x000fe20000000025 */
[----:B------:R-:W-:Y:S01]  /*b8b0*/  IADD3.X R37, RZ, R20, RZ, P1, !PT ;  /* 0x00000014ff257210 */ /* 0x000fe20000ffe4ff */
[----:B------:R1:W-:Y:S01]  /*b8c0*/  LDGSTS.E.BYPASS.128 [R125], [R74.64+-0x800], !PT ;  /* 0x000008004a7d7fae */ /* 0x0003e2000f901c4a */
[-C--:B------:R-:W-:Y:S01]  /*b8d0*/  FFMA R54, R26, R38.reuse, R23 ;  /* 0x000000261a367223 */ /* 0x080fe20000000017 */
[----:B------:R-:W-:Y:S01]  /*b8e0*/  FFMA R46, R34, R38, R69 ;  /* 0x00000026222e7223 */ /* 0x000fe20000000045 */
[----:B------:R-:W-:Y:S01]  /*b8f0*/  PLOP3.LUT P0, PT, PT, PT, UP0, 0x80, 0x0 ;  /* 0x000000000000781c */ /* 0x000fe20003f0f008 */
[----:B------:R1:W-:Y:S01]  /*b900*/  LDGSTS.E.BYPASS.128 [R67], [R36.64+-0x800], !PT ;  /* 0x0000080024437fae */ /* 0x0003e2000f901c4a */
[----:B------:R-:W-:Y:S01]  /*b910*/  FFMA R20, R32, R40, R65 ;  /* 0x0000002820147223 */ /* 0x000fe20000000041 */
[----:B------:R-:W-:Y:S01]  /*b920*/  FFMA R24, R24, R56, R51 ;  /* 0x0000003818187223 */ /* 0x000fe20000000033 */
[C---:B------:R-:W-:Y:S01]  /*b930*/  FFMA R40, R60.reuse, R40, R47 ;  /* 0x000000283c287223 */ /* 0x040fe2000000002f */
[----:B------:R-:W0:Y:S01]  /*b940*/  LDGDEPBAR ;  /* 0x00000000000079af */ /* 0x000e220000000000 */
        /* <DEDUP_REMOVED lines=21> */
[----:B------:R-:W-:Y:S01]  /*baa0*/  UPLOP3.LUT UP0, UPT, UPT, UPT, UPT, 0x40, 0x0 ;  /* 0x000000000000789c */ /* 0x000fe20003f0e870 */
[----:B------:R-:W-:Y:S01]  /*bab0*/  FFMA R52, R27, R43, R52 ;  /* 0x0000002b1b347223 */ /* 0x000fe20000000034 */
[----:B------:R-:W-:-:S04]  /*bac0*/  DEPBAR.LE SB0, 0x6 ;  /* 0x000081800000791a */ /* 0x000fc80000000000 */
[----:B------:R-:W-:Y:S01]  /*bad0*/  UIADD3.X UR7, URZ, UR7, URZ, UP2, !UPT ;  /* 0x000000073f077290 */ /* 0x000fe200097fe43f */
[-C--:B------:R-:W-:Y:S01]  /*bae0*/  FFMA R48, R31, R43.reuse, R48 ;  /* 0x0000002b1f307223 */ /* 0x080fe20000000030 */
[-C--:B------:R-:W-:Y:S01]  /*baf0*/  FFMA R44, R35, R43.reuse, R44 ;  /* 0x0000002b232c7223 */ /* 0x080fe2000000002c */
[----:B------:R-:W-:Y:S01]  /*bb00*/  FFMA R20, R63, R43, R20 ;  /* 0x0000002b3f147223 */ /* 0x000fe20000000014 */
[-C--:B------:R-:W-:Y:S01]  /*bb10*/  FFMA R55, R27, R59.reuse, R26 ;  /* 0x0000003b1b377223 */ /* 0x080fe2000000001a */
[-C--:B------:R-:W-:Y:S01]  /*bb20*/  FFMA R51, R31, R59.reuse, R30 ;  /* 0x0000003b1f337223 */ /* 0x080fe2000000001e */
[-C--:B------:R-:W-:Y:S01]  /*bb30*/  FFMA R47, R35, R59.reuse, R34 ;  /* 0x0000003b232f7223 */ /* 0x080fe20000000022 */
[----:B------:R-:W-:Y:S01]  /*bb40*/  FFMA R23, R63, R59, R58 ;  /* 0x0000003b3f177223 */ /* 0x000fe2000000003a */
[----:B------:R-:W-:Y:S06]  /*bb50*/  BAR.SYNC 0x0 ;  /* 0x0000000000007b1d */ /* 0x000fec0000000000 */
[----:B-1----:R-:W-:Y:S01]  /*bb60*/  @!P0 CALL.REL.NOINC `(.L_x_0) ;  /* 0x0000001000008944 */ /* 0x002fe20003c00000 */
[----:B------:R-:W-:Y:S05]  /*bb70*/  BRA `(.L_x_1) ;  /* 0xffff657000007947 */ /* 0x000fea000383ffff */
.L_x_0:
[----:B------:R-:W1:Y:S01]  /*bb80*/  S2R R3, SR_TID.X ;  /* 0x0000000000037919 */ /* 0x000e620000002100 */
[----:B------:R-:W-:-:S04]  /*bb90*/  DEPBAR.LE SB0, 0x0 ;  /* 0x000080000000791a */ /* 0x000fc80000000000 */
[----:B------:R-:W-:Y:S01]  /*bba0*/  ULDC UR4, c[0x0][0x178] ;  /* 0x00005e0000047ab9 */ /* 0x000fe20000000800 */
[----:B------:R-:W-:Y:S01]  /*bbb0*/  MOV R13, 0x4 ;  /* 0x00000004000d7802 */ /* 0x000fe20000000f00 */
[----:B------:R-:W-:Y:S01]  /*bbc0*/  UIMAD UR4, UR4, 0x32, URZ ;  /* 0x00000032040478a4 */ /* 0x000fe2000f8e023f */
[----:B-1----:R-:W-:Y:S02]  /*bbd0*/  SHF.R.U32.HI R8, RZ, 0x3, R3 ;  /* 0x00000003ff087819 */ /* 0x002fe40000011603 */
[----:B------:R-:W-:Y:S02]  /*bbe0*/  SHF.L.U32 R3, R3, 0x2, RZ ;  /* 0x0000000203037819 */ /* 0x000fe400000006ff */
[----:B------:R-:W-:Y:S02]  /*bbf0*/  SGXT.U32 R8, R8, 0x4 ;  /* 0x000000040808781a */ /* 0x000fe40000000000 */
[----:B------:R-:W-:Y:S02]  /*bc00*/  LOP3.LUT R3, R0, 0x1c, R3, 0xf8, !PT ;  /* 0x0000001c00037812 */ /* 0x000fe400078ef803 */
[----:B------:R-:W-:Y:S01]  /*bc10*/  LOP3.LUT R0, R14, 0x10, RZ, 0xfc, !PT ;  /* 0x000000100e007812 */ /* 0x000fe200078efcff */
[----:B------:R-:W-:Y:S01]  /*bc20*/  IMAD R15, R8, 0x90, R15 ;  /* 0x00000090080f7824 */ /* 0x000fe200078e020f */
[----:B------:R-:W-:Y:S06]  /*bc30*/  BAR.SYNC 0x0 ;  /* 0x0000000000007b1d */ /* 0x000fec0000000000 */
[----:B------:R-:W-:Y:S01]  /*bc40*/  SHF.L.U32 R2, R15, 0x2, RZ ;  /* 0x000000020f027819 */ /* 0x000fe200000006ff */
[----:B------:R-:W-:Y:S01]  /*bc50*/  STS.128 [R15.X4], R52 ;  /* 0x000000340f007388 */ /* 0x000fe20000004c00 */
[----:B------:R-:W-:-:S03]  /*bc60*/  ISETP.GE.AND P0, PT, R3, 0xb0, PT ;  /* 0x000000b00300780c */ /* 0x000fc60003f06270 */
[----:B------:R-:W-:Y:S01]  /*bc70*/  IMAD R8, R8, -0x1b0, R2 ;  /* 0xfffffe5008087824 */ /* 0x000fe200078e0202 */
[----:B------:R-:W-:Y:S01]  /*bc80*/  STS.128 [R15.X4+0x90], R48 ;  /* 0x000090300f007388 */ /* 0x000fe20000004c00 */
[----:B------:R-:W-:Y:S01]  /*bc90*/  ISETP.LT.AND P2, PT, R0, UR4, !P0 ;  /* 0x0000000400007c0c */ /* 0x000fe2000c741270 */
[C---:B------:R-:W-:Y:S01]  /*bca0*/  IMAD R0, R14.reuse, 0xb0, R3 ;  /* 0x000000b00e007824 */ /* 0x040fe200078e0203 */
[C---:B------:R-:W-:Y:S01]  /*bcb0*/  LOP3.LUT R2, R14.reuse, 0x20, RZ, 0xfc, !PT ;  /* 0x000000200e027812 */ /* 0x040fe200078efcff */
[----:B------:R-:W-:Y:S01]  /*bcc0*/  STS.128 [R15.X4+0x120], R44 ;  /* 0x0001202c0f007388 */ /* 0x000fe20000004c00 */
[C---:B------:R-:W-:Y:S02]  /*bcd0*/  ISETP.LT.AND P1, PT, R14.reuse, UR4, !P0 ;  /* 0x000000040e007c0c */ /* 0x040fe4000c721270 */
[----:B------:R-:W-:Y:S01]  /*bce0*/  LOP3.LUT R14, R14, 0x30, RZ, 0xfc, !PT ;  /* 0x000000300e0e7812 */ /* 0x000fe200078efcff */
[----:B------:R-:W-:Y:S04]  /*bcf0*/  STS.128 [R15.X4+0x1b0], R20 ;  /* 0x0001b0140f007388 */ /* 0x000fe80000004c00 */
[----:B------:R-:W-:Y:S06]  /*bd00*/  BAR.SYNC 0x0 ;  /* 0x0000000000007b1d */ /* 0x000fec0000000000 */
[----:B------:R-:W1:Y:S01]  /*bd10*/  LDS.128 R28, [R8] ;  /* 0x00000000081c7984 */ /* 0x000e620000000c00 */
[----:B------:R-:W-:Y:S01]  /*bd20*/  ISETP.LT.AND P3, PT, R2, UR4, !P0 ;  /* 0x0000000402007c0c */ /* 0x000fe2000c761270 */
[----:B------:R-:W-:Y:S01]  /*bd30*/  IMAD.WIDE R2, R0, R13, c[0x0][0x170] ;  /* 0x00005c0000027625 */ /* 0x000fe200078e020d */
[----:B------:R-:W-:Y:S01]  /*bd40*/  ISETP.LT.AND P0, PT, R14, UR4, !P0 ;  /* 0x000000040e007c0c */ /* 0x000fe2000c701270 */
[----:B------:R-:W2:Y:S01]  /*bd50*/  LDS.128 R16, [R8+0x900] ;  /* 0x0009000008107984 */ /* 0x000ea20000000c00 */
[----:B------:R-:W-:-:S02]  /*bd60*/  IADD3 R4, R0, 0xb00, RZ ;  /* 0x00000b0000047810 */ /* 0x000fc40007ffe0ff */
[----:B------:R-:W-:Y:S01]  /*bd70*/  IADD3 R6, R0, 0x1600, RZ ;  /* 0x0000160000067810 */ /* 0x000fe20007ffe0ff */
[----:B------:R-:W3:Y:S02]  /*bd80*/  LDS.128 R24, [R8+0x1200] ;  /* 0x0012000008187984 */ /* 0x000ee40000000c00 */
[----:B------:R-:W-:-:S04]  /*bd90*/  IMAD.WIDE R4, R4, R13, c[0x0][0x170] ;  /* 0x00005c0004047625 */ /* 0x000fc800078e020d */
[----:B------:R-:W-:Y:S01]  /*bda0*/  IMAD.WIDE R6, R6, R13, c[0x0][0x170] ;  /* 0x00005c0006067625 */ /* 0x000fe200078e020d */
[----:B-1----:R1:W-:Y:S04]  /*bdb0*/  @P1 STG.E.128 [R2.64], R28 ;  /* 0x0000001c02001986 */ /* 0x0023e8000c101d0a */
[----:B--2---:R1:W-:Y:S04]  /*bdc0*/  @P2 STG.E.128 [R4.64], R16 ;  /* 0x0000001004002986 */ /* 0x0043e8000c101d0a */
[----:B---3--:R1:W-:Y:S01]  /*bdd0*/  @P3 STG.E.128 [R6.64], R24 ;  /* 0x0000001806003986 */ /* 0x0083e2000c101d0a */
[----:B------:R-:W-:Y:S05]  /*bde0*/  @!P0 EXIT ;  /* 0x000000000000894d */ /* 0x000fea0003800000 */
[----:B------:R-:W2:Y:S01]  /*bdf0*/  LDS.128 R8, [R8+0x1b00] ;  /* 0x001b000008087984 */ /* 0x000ea20000000c00 */
[----:B-1----:R-:W-:-:S05]  /*be00*/  IADD3 R2, R0, 0x2100, RZ ;  /* 0x0000210000027810 */ /* 0x002fca0007ffe0ff */
[----:B------:R-:W-:-:S05]  /*be10*/  IMAD.WIDE R2, R2, R13, c[0x0][0x170] ;  /* 0x00005c0002027625 */ /* 0x000fca00078e020d */
[----:B--2---:R-:W-:Y:S01]  /*be20*/  STG.E.128 [R2.64], R8 ;  /* 0x0000000802007986 */ /* 0x004fe2000c101d0a */
[----:B------:R-:W-:Y:S05]  /*be30*/  EXIT ;  /* 0x000000000000794d */ /* 0x000fea0003800000 */
.L_x_2:
[----:B------:R-:W-:-:S00]  /*be40*/  BRA `(.L_x_2) ;  /* 0xfffffff000007947 */ /* 0x000fc0000383ffff */
[----:B------:R-:W-:-:S00]  /*be50*/  NOP ;  /* 0x0000000000007918 */ /* 0x000fc00000000000 */
        /* <DEDUP_REMOVED lines=10> */
.L_x_3:


//--------------------- .nv.shared.triton_mm      --------------------------
	.section	.nv.shared.triton_mm,"aw",@nobits
	.align	16
